	.target	sm_90a

	.elftype	@"ET_EXEC"


//--------------------- .note.nv.tkinfo           --------------------------
	.section	.note.nv.tkinfo,"",@"SHT_NOTE"
	.sectionflags	@"SHF_NOTE_NV_TKINFO"
	.tkinfo
        /*0018*/ 	.word	0x00000002
        /*0030*/ 	.string	""
        /*0030*/ 	.string	"ptxas"
        /*0030*/ 	.string	"Cuda compilation tools, release 13.0, V13.0.88"
        /*0030*/ 	.string	"Build cuda_13.0.r13.0/compiler.36424714_0"
        /*0030*/ 	.string	"-arch sm_90a -m 64 "



//--------------------- .note.nv.cuinfo           --------------------------
	.section	.note.nv.cuinfo,"",@"SHT_NOTE"
	.sectionflags	@"SHF_NOTE_NV_CUINFO"
        /*0018*/ 	.short	0x0002
        /*001a*/ 	.short	0x005a
        /*001c*/ 	.short	0x0082
	.zero		2


//--------------------- .nv.info                  --------------------------
	.section	.nv.info,"",@"SHT_CUDA_INFO"
	.align	4


	//----- nvinfo : EIATTR_REGCOUNT
	.align		4
        /*0000*/ 	.byte	0x04, 0x2f
        /*0002*/ 	.short	(.L_15 - .L_14)
	.align		4
.L_14:
        /*0004*/ 	.word	index@(_ZN7cutlass13device_kernelINS_4gemm6kernel13GemmUniversalIN4cute5tupleIJiiiiEEENS1_10collective13CollectiveMmaINS1_34MainloopSm90TmaGmmaWarpSpecializedILi11ENS5_IJNS4_1CILi1EEESB_SB_EEENS1_35KernelTmaWarpSpecializedCooperativeEEENS5_IJNSA_ILi256EEENSA_ILi48EEENSA_ILi64EEEEEEaNS5_IJlSB_lEEEaSJ_NS4_8TiledMMAINS4_8MMA_AtomIJNS4_4SM904GMMA26MMA_64x16x32_S32S8S8_SS_TNEEEENS4_6LayoutINS5_IJNSA_ILi2EEESB_SB_EEENS5_IJSB_NSA_ILi0EEEST_EEEEENS5_IJNS4_10UnderscoreESW_SW_EEEEENS4_13SM90_TMA_LOADENS4_14ComposedLayoutINS4_7SwizzleILi2ELi4ELi3EEENS4_18smem_ptr_flag_bitsILi8EEENSQ_INS5_IJNSA_ILi8EEESH_EEENS5_IJSH_SB_EEEEEEEvNS4_8identityESZ_S19_vS1A_EENS_8epilogue10collective6detail29Sm90TmaWarpSpecializedAdapterINS1D_15DefaultEpilogueIaSJ_SJ_NS1C_6thread17LinearCombinationIaLi1EiiLNS1H_9ScaleType4KindE0ELNS_15FloatRoundStyleE2EaEENS1_15EpilogueDefaultEEEEEvvEEEEvNT_6ParamsE)
        /*0008*/ 	.word	0x000000a8


	//----- nvinfo : EIATTR_FRAME_SIZE
	.align		4
.L_15:
        /*000c*/ 	.byte	0x04, 0x11
        /*000e*/ 	.short	(.L_17 - .L_16)
	.align		4
.L_16:
        /*0010*/ 	.word	index@(_ZN7cutlass13device_kernelINS_4gemm6kernel13GemmUniversalIN4cute5tupleIJiiiiEEENS1_10collective13CollectiveMmaINS1_34MainloopSm90TmaGmmaWarpSpecializedILi11ENS5_IJNS4_1CILi1EEESB_SB_EEENS1_35KernelTmaWarpSpecializedCooperativeEEENS5_IJNSA_ILi256EEENSA_ILi48EEENSA_ILi64EEEEEEaNS5_IJlSB_lEEEaSJ_NS4_8TiledMMAINS4_8MMA_AtomIJNS4_4SM904GMMA26MMA_64x16x32_S32S8S8_SS_TNEEEENS4_6LayoutINS5_IJNSA_ILi2EEESB_SB_EEENS5_IJSB_NSA_ILi0EEEST_EEEEENS5_IJNS4_10UnderscoreESW_SW_EEEEENS4_13SM90_TMA_LOADENS4_14ComposedLayoutINS4_7SwizzleILi2ELi4ELi3EEENS4_18smem_ptr_flag_bitsILi8EEENSQ_INS5_IJNSA_ILi8EEESH_EEENS5_IJSH_SB_EEEEEEEvNS4_8identityESZ_S19_vS1A_EENS_8epilogue10collective6detail29Sm90TmaWarpSpecializedAdapterINS1D_15DefaultEpilogueIaSJ_SJ_NS1C_6thread17LinearCombinationIaLi1EiiLNS1H_9ScaleType4KindE0ELNS_15FloatRoundStyleE2EaEENS1_15EpilogueDefaultEEEEEvvEEEEvNT_6ParamsE)
        /*0014*/ 	.word	0x00000000


	//----- nvinfo : EIATTR_MIN_STACK_SIZE
	.align		4
.L_17:
        /*0018*/ 	.byte	0x04, 0x12
        /*001a*/ 	.short	(.L_19 - .L_18)
	.align		4
.L_18:
        /*001c*/ 	.word	index@(_ZN7cutlass13device_kernelINS_4gemm6kernel13GemmUniversalIN4cute5tupleIJiiiiEEENS1_10collective13CollectiveMmaINS1_34MainloopSm90TmaGmmaWarpSpecializedILi11ENS5_IJNS4_1CILi1EEESB_SB_EEENS1_35KernelTmaWarpSpecializedCooperativeEEENS5_IJNSA_ILi256EEENSA_ILi48EEENSA_ILi64EEEEEEaNS5_IJlSB_lEEEaSJ_NS4_8TiledMMAINS4_8MMA_AtomIJNS4_4SM904GMMA26MMA_64x16x32_S32S8S8_SS_TNEEEENS4_6LayoutINS5_IJNSA_ILi2EEESB_SB_EEENS5_IJSB_NSA_ILi0EEEST_EEEEENS5_IJNS4_10UnderscoreESW_SW_EEEEENS4_13SM90_TMA_LOADENS4_14ComposedLayoutINS4_7SwizzleILi2ELi4ELi3EEENS4_18smem_ptr_flag_bitsILi8EEENSQ_INS5_IJNSA_ILi8EEESH_EEENS5_IJSH_SB_EEEEEEEvNS4_8identityESZ_S19_vS1A_EENS_8epilogue10collective6detail29Sm90TmaWarpSpecializedAdapterINS1D_15DefaultEpilogueIaSJ_SJ_NS1C_6thread17LinearCombinationIaLi1EiiLNS1H_9ScaleType4KindE0ELNS_15FloatRoundStyleE2EaEENS1_15EpilogueDefaultEEEEEvvEEEEvNT_6ParamsE)
        /*0020*/ 	.word	0x00000000
.L_19:


//--------------------- .nv.compat                --------------------------
	.section	.nv.compat,"",@"SHT_CUDA_COMPAT_INFO"
	.align	4
        /*0000*/ 	.byte	0x02, 0x09, 0x01, 0x00, 0x02, 0x02, 0x04, 0x00, 0x02, 0x05, 0x05, 0x00, 0x03, 0x07, 0x01, 0x01
        /*0010*/ 	.byte	0x02, 0x03, 0x01, 0x00, 0x02, 0x06, 0x01, 0x00, 0x04, 0x0b, 0x08, 0x00, 0x00, 0x00, 0x00, 0x00
        /*0020*/ 	.byte	0x00, 0x00, 0x00, 0x00


//--------------------- .nv.info._ZN7cutlass13device_kernelINS_4gemm6kernel13GemmUniversalIN4cute5tupleIJiiiiEEENS1_10collective13CollectiveMmaINS1_34MainloopSm90TmaGmmaWarpSpecializedILi11ENS5_IJNS4_1CILi1EEESB_SB_EEENS1_35KernelTmaWarpSpecializedCooperativeEEENS5_IJNSA_ILi256EEENSA_ILi48EEENSA_ILi64EEEEEEaNS5_IJlSB_lEEEaSJ_NS4_8TiledMMAINS4_8MMA_AtomIJNS4_4SM904GMMA26MMA_64x16x32_S32S8S8_SS_TNEEEENS4_6LayoutINS5_IJNSA_ILi2EEESB_SB_EEENS5_IJSB_NSA_ILi0EEEST_EEEEENS5_IJNS4_10UnderscoreESW_SW_EEEEENS4_13SM90_TMA_LOADENS4_14ComposedLayoutINS4_7SwizzleILi2ELi4ELi3EEENS4_18smem_ptr_flag_bitsILi8EEENSQ_INS5_IJNSA_ILi8EEESH_EEENS5_IJSH_SB_EEEEEEEvNS4_8identityESZ_S19_vS1A_EENS_8epilogue10collective6detail29Sm90TmaWarpSpecializedAdapterINS1D_15DefaultEpilogueIaSJ_SJ_NS1C_6thread17LinearCombinationIaLi1EiiLNS1H_9ScaleType4KindE0ELNS_15FloatRoundStyleE2EaEENS1_15EpilogueDefaultEEEEEvvEEEEvNT_6ParamsE --------------------------
	.section	.nv.info._ZN7cutlass13device_kernelINS_4gemm6kernel13GemmUniversalIN4cute5tupleIJiiiiEEENS1_10collective13CollectiveMmaINS1_34MainloopSm90TmaGmmaWarpSpecializedILi11ENS5_IJNS4_1CILi1EEESB_SB_EEENS1_35KernelTmaWarpSpecializedCooperativeEEENS5_IJNSA_ILi256EEENSA_ILi48EEENSA_ILi64EEEEEEaNS5_IJlSB_lEEEaSJ_NS4_8TiledMMAINS4_8MMA_AtomIJNS4_4SM904GMMA26MMA_64x16x32_S32S8S8_SS_TNEEEENS4_6LayoutINS5_IJNSA_ILi2EEESB_SB_EEENS5_IJSB_NSA_ILi0EEEST_EEEEENS5_IJNS4_10UnderscoreESW_SW_EEEEENS4_13SM90_TMA_LOADENS4_14ComposedLayoutINS4_7SwizzleILi2ELi4ELi3EEENS4_18smem_ptr_flag_bitsILi8EEENSQ_INS5_IJNSA_ILi8EEESH_EEENS5_IJSH_SB_EEEEEEEvNS4_8identityESZ_S19_vS1A_EENS_8epilogue10collective6detail29Sm90TmaWarpSpecializedAdapterINS1D_15DefaultEpilogueIaSJ_SJ_NS1C_6thread17LinearCombinationIaLi1EiiLNS1H_9ScaleType4KindE0ELNS_15FloatRoundStyleE2EaEENS1_15EpilogueDefaultEEEEEvvEEEEvNT_6ParamsE,"",@"SHT_CUDA_INFO"
	.sectionflags	@""
	.align	4


	//----- nvinfo : EIATTR_CUDA_API_VERSION
	.align		4
        /*0000*/ 	.byte	0x04, 0x37
        /*0002*/ 	.short	(.L_21 - .L_20)
.L_20:
        /*0004*/ 	.word	0x00000082


	//----- nvinfo : EIATTR_KPARAM_INFO
	.align		4
.L_21:
        /*0008*/ 	.byte	0x04, 0x17
        /*000a*/ 	.short	(.L_23 - .L_22)
.L_22:
        /*000c*/ 	.word	0x00000000
        /*0010*/ 	.short	0x0000
        /*0012*/ 	.short	0x0070
        /*0014*/ 	.byte	0x00, 0xf0, 0x01, 0x10


	//----- nvinfo : EIATTR_SPARSE_MMA_MASK
	.align		4
.L_23:
        /*0018*/ 	.byte	0x03, 0x50
        /*001a*/ 	.short	0x0000


	//----- nvinfo : EIATTR_MAXREG_COUNT
	.align		4
        /*001c*/ 	.byte	0x03, 0x1b
        /*001e*/ 	.short	0x00a8


	//----- nvinfo : EIATTR_NUM_BARRIERS
	.align		4
        /*0020*/ 	.byte	0x02, 0x4c
        /*0022*/ 	.byte	0x01
	.zero		1


	//----- nvinfo : EIATTR_EXTERNS
	.align		4
        /*0024*/ 	.byte	0x04, 0x0f
        /*0026*/ 	.short	(.L_25 - .L_24)


	//   ....[0]....
	.align		4
.L_24:
        /*0028*/ 	.word	index@(__assertfail)


	//----- nvinfo : EIATTR_MERCURY_ISA_VERSION
	.align		4
.L_25:
        /*002c*/ 	.byte	0x03, 0x5f
        /*002e*/ 	.short	0x0101


	//----- nvinfo : EIATTR_INT_WARP_WIDE_INSTR_OFFSETS
	.align		4
        /*0030*/ 	.byte	0x04, 0x31
        /*0032*/ 	.short	(.L_27 - .L_26)


	//   ....[0]....
.L_26:
        /*0034*/ 	.word	0x00000500


	//   ....[1]....
        /*0038*/ 	.word	0x00000510


	//   ....[2]....
        /*003c*/ 	.word	0x000005d0


	//----- nvinfo : EIATTR_COOP_GROUP_MASK_REGIDS
	.align		4
.L_27:
        /*0040*/ 	.byte	0x04, 0x29
        /*0042*/ 	.short	(.L_29 - .L_28)


	//   ....[0]....
.L_28:
        /*0044*/ 	.word	0xffffffff


	//   ....[1]....
        /*0048*/ 	.word	0xffffffff


	//   ....[2]....
        /*004c*/ 	.word	0xffffffff


	//   ....[3]....
        /*0050*/ 	.word	0xffffffff


	//   ....[4]....
        /*0054*/ 	.word	0xffffffff


	//----- nvinfo : EIATTR_COOP_GROUP_INSTR_OFFSETS
	.align		4
.L_29:
        /*0058*/ 	.byte	0x04, 0x28
        /*005a*/ 	.short	(.L_31 - .L_30)


	//   ....[0]....
.L_30:
        /*005c*/ 	.word	0x00000060


	//   ....[1]....
        /*0060*/ 	.word	0x00000070


	//   ....[2]....
        /*0064*/ 	.word	0x00000130


	//   ....[3]....
        /*0068*/ 	.word	0x000003d0


	//   ....[4]....
        /*006c*/ 	.word	0x00001270


	//----- nvinfo : EIATTR_REG_RECONFIG
	.align		4
.L_31:
        /*0070*/ 	.byte	0x01, 0x54
	.zero		2


	//----- nvinfo : EIATTR_SYSCALL_OFFSETS
	.align		4
        /*0074*/ 	.byte	0x04, 0x46
        /*0076*/ 	.short	(.L_33 - .L_32)


	//   ....[0]....
.L_32:
        /*0078*/ 	.word	0x00001460


	//----- nvinfo : EIATTR_MBARRIER_INSTR_OFFSETS
	.align		4
.L_33:
        /*007c*/ 	.byte	0x04, 0x39
        /*007e*/ 	.short	(.L_35 - .L_34)


	//   ....[0]....
.L_34:
        /*0080*/ 	.word	0x00000250
        /*0084*/ 	.word	0x000000ff
        /*0088*/ 	.word	0x00000000
        /*008c*/ 	.short	0x0100
        /*008e*/ 	.byte	0x08
	.zero		1


	//   ....[1]....
        /*0090*/ 	.word	0x00000260
        /*0094*/ 	.word	0x000000ff
        /*0098*/ 	.word	0x00000058
        /*009c*/ 	.short	0x0100
        /*009e*/ 	.byte	0x08
	.zero		1


	//   ....[2]....
        /*00a0*/ 	.word	0x00000270
        /*00a4*/ 	.word	0x000000ff
        /*00a8*/ 	.word	0x00000008
        /*00ac*/ 	.short	0x0100
        /*00ae*/ 	.byte	0x08
	.zero		1


	//   ....[3]....
        /*00b0*/ 	.word	0x00000280
        /*00b4*/ 	.word	0x000000ff
        /*00b8*/ 	.word	0x00000060
        /*00bc*/ 	.short	0x0100
        /*00be*/ 	.byte	0x08
	.zero		1


	//   ....[4]....
        /*00c0*/ 	.word	0x00000290
        /*00c4*/ 	.word	0x000000ff
        /*00c8*/ 	.word	0x00000010
        /*00cc*/ 	.short	0x0100
        /*00ce*/ 	.byte	0x08
	.zero		1


	//   ....[5]....
        /*00d0*/ 	.word	0x000002a0
        /*00d4*/ 	.word	0x000000ff
        /*00d8*/ 	.word	0x00000068
        /*00dc*/ 	.short	0x0100
        /*00de*/ 	.byte	0x08
	.zero		1


	//   ....[6]....
        /*00e0*/ 	.word	0x000002b0
        /*00e4*/ 	.word	0x000000ff
        /*00e8*/ 	.word	0x00000018
        /*00ec*/ 	.short	0x0100
        /*00ee*/ 	.byte	0x08
	.zero		1


	//   ....[7]....
        /*00f0*/ 	.word	0x000002c0
        /*00f4*/ 	.word	0x000000ff
        /*00f8*/ 	.word	0x00000070
        /*00fc*/ 	.short	0x0100
        /*00fe*/ 	.byte	0x08
	.zero		1


	//   ....[8]....
        /*0100*/ 	.word	0x000002d0
        /*0104*/ 	.word	0x000000ff
        /*0108*/ 	.word	0x00000020
        /*010c*/ 	.short	0x0100
        /*010e*/ 	.byte	0x08
	.zero		1


	//   ....[9]....
        /*0110*/ 	.word	0x000002e0
        /*0114*/ 	.word	0x000000ff
        /*0118*/ 	.word	0x00000078
        /*011c*/ 	.short	0x0100
        /*011e*/ 	.byte	0x08
	.zero		1


	//   ....[10]....
        /*0120*/ 	.word	0x000002f0
        /*0124*/ 	.word	0x000000ff
        /*0128*/ 	.word	0x00000028
        /*012c*/ 	.short	0x0100
        /*012e*/ 	.byte	0x08
	.zero		1


	//   ....[11]....
        /*0130*/ 	.word	0x00000300
        /*0134*/ 	.word	0x000000ff
        /*0138*/ 	.word	0x00000080
        /*013c*/ 	.short	0x0100
        /*013e*/ 	.byte	0x08
	.zero		1


	//   ....[12]....
        /*0140*/ 	.word	0x00000310
        /*0144*/ 	.word	0x000000ff
        /*0148*/ 	.word	0x00000030
        /*014c*/ 	.short	0x0100
        /*014e*/ 	.byte	0x08
	.zero		1


	//   ....[13]....
        /*0150*/ 	.word	0x00000320
        /*0154*/ 	.word	0x000000ff
        /*0158*/ 	.word	0x00000088
        /*015c*/ 	.short	0x0100
        /*015e*/ 	.byte	0x08
	.zero		1


	//   ....[14]....
        /*0160*/ 	.word	0x00000330
        /*0164*/ 	.word	0x000000ff
        /*0168*/ 	.word	0x00000038
        /*016c*/ 	.short	0x0100
        /*016e*/ 	.byte	0x08
	.zero		1


	//   ....[15]....
        /*0170*/ 	.word	0x00000340
        /*0174*/ 	.word	0x000000ff
        /*0178*/ 	.word	0x00000090
        /*017c*/ 	.short	0x0100
        /*017e*/ 	.byte	0x08
	.zero		1


	//   ....[16]....
        /*0180*/ 	.word	0x00000350
        /*0184*/ 	.word	0x000000ff
        /*0188*/ 	.word	0x00000040
        /*018c*/ 	.short	0x0100
        /*018e*/ 	.byte	0x08
	.zero		1


	//   ....[17]....
        /*0190*/ 	.word	0x00000360
        /*0194*/ 	.word	0x000000ff
        /*0198*/ 	.word	0x00000098
        /*019c*/ 	.short	0x0100
        /*019e*/ 	.byte	0x08
	.zero		1


	//   ....[18]....
        /*01a0*/ 	.word	0x00000370
        /*01a4*/ 	.word	0x000000ff
        /*01a8*/ 	.word	0x00000048
        /*01ac*/ 	.short	0x0100
        /*01ae*/ 	.byte	0x08
	.zero		1


	//   ....[19]....
        /*01b0*/ 	.word	0x00000380
        /*01b4*/ 	.word	0x000000ff
        /*01b8*/ 	.word	0x000000a0
        /*01bc*/ 	.short	0x0100
        /*01be*/ 	.byte	0x08
	.zero		1


	//   ....[20]....
        /*01c0*/ 	.word	0x00000390
        /*01c4*/ 	.word	0x000000ff
        /*01c8*/ 	.word	0x00000050
        /*01cc*/ 	.short	0x0100
        /*01ce*/ 	.byte	0x08
	.zero		1


	//   ....[21]....
        /*01d0*/ 	.word	0x000003a0
        /*01d4*/ 	.word	0x000000ff
        /*01d8*/ 	.word	0x000000a8
        /*01dc*/ 	.short	0x0100
        /*01de*/ 	.byte	0x08
	.zero		1


	//   ....[22]....
        /*01e0*/ 	.word	0x00000650
        /*01e4*/ 	.word	0x000000ff
        /*01e8*/ 	.word	0x000000c0
        /*01ec*/ 	.short	0x0100
        /*01ee*/ 	.byte	0x08
	.zero		1


	//   ....[23]....
        /*01f0*/ 	.word	0x000006d0
        /*01f4*/ 	.word	0x000000ff
        /*01f8*/ 	.word	0x000000c8
        /*01fc*/ 	.short	0x0100
        /*01fe*/ 	.byte	0x08
	.zero		1


	//   ....[24]....
        /*0200*/ 	.word	0x00001530
        /*0204*/ 	.word	0x00000003
        /*0208*/ 	.word	0x00000000
        /*020c*/ 	.short	0x010a
        /*020e*/ 	.byte	0x3f
	.zero		1


	//   ....[25]....
        /*0210*/ 	.word	0x00001590
        /*0214*/ 	.word	0x00000003
        /*0218*/ 	.word	0x00000000
        /*021c*/ 	.short	0x010a
        /*021e*/ 	.byte	0x3f
	.zero		1


	//   ....[26]....
        /*0220*/ 	.word	0x00001bf0
        /*0224*/ 	.word	0x00000005
        /*0228*/ 	.word	0x00000000
        /*022c*/ 	.short	0x010a
        /*022e*/ 	.byte	0x3f
	.zero		1


	//   ....[27]....
        /*0230*/ 	.word	0x00001c30
        /*0234*/ 	.word	0x00000005
        /*0238*/ 	.word	0x00000000
        /*023c*/ 	.short	0x010a
        /*023e*/ 	.byte	0x3f
	.zero		1


	//   ....[28]....
        /*0240*/ 	.word	0x00002170
        /*0244*/ 	.word	0x00000004
        /*0248*/ 	.word	0x00000000
        /*024c*/ 	.short	0x0101
        /*024e*/ 	.byte	0x3f
	.zero		1


	//   ....[29]....
        /*0250*/ 	.word	0x00002330
        /*0254*/ 	.word	0x00000000
        /*0258*/ 	.word	0x00000000
        /*025c*/ 	.short	0x0101
        /*025e*/ 	.byte	0x3f
	.zero		1


	//   ....[30]....
        /*0260*/ 	.word	0x00005c40
        /*0264*/ 	.word	0x0000000e
        /*0268*/ 	.word	0x00000058
        /*026c*/ 	.short	0x010a
        /*026e*/ 	.byte	0x3f
	.zero		1


	//   ....[31]....
        /*0270*/ 	.word	0x00005fd0
        /*0274*/ 	.word	0x00000006
        /*0278*/ 	.word	0x000000c8
        /*027c*/ 	.short	0x0101
        /*027e*/ 	.byte	0x3f
	.zero		1


	//   ....[32]....
        /*0280*/ 	.word	0x000066f0
        /*0284*/ 	.word	0x00000007
        /*0288*/ 	.word	0x00000000
        /*028c*/ 	.short	0x010a
        /*028e*/ 	.byte	0x3f
	.zero		1


	//   ....[33]....
        /*0290*/ 	.word	0x00006770
        /*0294*/ 	.word	0x00000009
        /*0298*/ 	.word	0x00000000
        /*029c*/ 	.short	0x010a
        /*029e*/ 	.byte	0x3f
	.zero		1


	//   ....[34]....
        /*02a0*/ 	.word	0x00006800
        /*02a4*/ 	.word	0x00000006
        /*02a8*/ 	.word	0x00000000
        /*02ac*/ 	.short	0x010a
        /*02ae*/ 	.byte	0x3f
	.zero		1


	//   ....[35]....
        /*02b0*/ 	.word	0x00006890
        /*02b4*/ 	.word	0x00000009
        /*02b8*/ 	.word	0x00000000
        /*02bc*/ 	.short	0x010a
        /*02be*/ 	.byte	0x3f
	.zero		1


	//   ....[36]....
        /*02c0*/ 	.word	0x00006920
        /*02c4*/ 	.word	0x00000006
        /*02c8*/ 	.word	0x00000000
        /*02cc*/ 	.short	0x010a
        /*02ce*/ 	.byte	0x3f
	.zero		1


	//   ....[37]....
        /*02d0*/ 	.word	0x000069b0
        /*02d4*/ 	.word	0x00000009
        /*02d8*/ 	.word	0x00000000
        /*02dc*/ 	.short	0x010a
        /*02de*/ 	.byte	0x3f
	.zero		1


	//   ....[38]....
        /*02e0*/ 	.word	0x00006a40
        /*02e4*/ 	.word	0x00000006
        /*02e8*/ 	.word	0x00000000
        /*02ec*/ 	.short	0x010a
        /*02ee*/ 	.byte	0x3f
	.zero		1


	//   ....[39]....
        /*02f0*/ 	.word	0x00006ad0
        /*02f4*/ 	.word	0x00000009
        /*02f8*/ 	.word	0x00000000
        /*02fc*/ 	.short	0x010a
        /*02fe*/ 	.byte	0x3f
	.zero		1


	//   ....[40]....
        /*0300*/ 	.word	0x00006b60
        /*0304*/ 	.word	0x00000006
        /*0308*/ 	.word	0x00000000
        /*030c*/ 	.short	0x010a
        /*030e*/ 	.byte	0x3f
	.zero		1


	//   ....[41]....
        /*0310*/ 	.word	0x00006bf0
        /*0314*/ 	.word	0x00000009
        /*0318*/ 	.word	0x00000000
        /*031c*/ 	.short	0x010a
        /*031e*/ 	.byte	0x3f
	.zero		1


	//   ....[42]....
        /*0320*/ 	.word	0x00006c80
        /*0324*/ 	.word	0x00000003
        /*0328*/ 	.word	0x00000000
        /*032c*/ 	.short	0x010a
        /*032e*/ 	.byte	0x3f
	.zero		1


	//   ....[43]....
        /*0330*/ 	.word	0x00006ce0
        /*0334*/ 	.word	0x00000003
        /*0338*/ 	.word	0x00000000
        /*033c*/ 	.short	0x010a
        /*033e*/ 	.byte	0x3f
	.zero		1


	//   ....[44]....
        /*0340*/ 	.word	0x00006d30
        /*0344*/ 	.word	0x00000005
        /*0348*/ 	.word	0x00000000
        /*034c*/ 	.short	0x010a
        /*034e*/ 	.byte	0x3f
	.zero		1


	//   ....[45]....
        /*0350*/ 	.word	0x00006e00
        /*0354*/ 	.word	0x0000000e
        /*0358*/ 	.word	0x00000058
        /*035c*/ 	.short	0x010a
        /*035e*/ 	.byte	0x3f
	.zero		1


	//   ....[46]....
        /*0360*/ 	.word	0x00006ed0
        /*0364*/ 	.word	0x00000007
        /*0368*/ 	.word	0x00000000
        /*036c*/ 	.short	0x010a
        /*036e*/ 	.byte	0x3f
	.zero		1


	//   ....[47]....
        /*0370*/ 	.word	0x00006f20
        /*0374*/ 	.word	0x00000009
        /*0378*/ 	.word	0x00000000
        /*037c*/ 	.short	0x010a
        /*037e*/ 	.byte	0x3f
	.zero		1


	//   ....[48]....
        /*0380*/ 	.word	0x00006f70
        /*0384*/ 	.word	0x00000006
        /*0388*/ 	.word	0x00000000
        /*038c*/ 	.short	0x010a
        /*038e*/ 	.byte	0x3f
	.zero		1


	//   ....[49]....
        /*0390*/ 	.word	0x00006fc0
        /*0394*/ 	.word	0x00000009
        /*0398*/ 	.word	0x00000000
        /*039c*/ 	.short	0x010a
        /*039e*/ 	.byte	0x3f
	.zero		1


	//   ....[50]....
        /*03a0*/ 	.word	0x00007010
        /*03a4*/ 	.word	0x00000006
        /*03a8*/ 	.word	0x00000000
        /*03ac*/ 	.short	0x010a
        /*03ae*/ 	.byte	0x3f
	.zero		1


	//   ....[51]....
        /*03b0*/ 	.word	0x00007060
        /*03b4*/ 	.word	0x00000009
        /*03b8*/ 	.word	0x00000000
        /*03bc*/ 	.short	0x010a
        /*03be*/ 	.byte	0x3f
	.zero		1


	//   ....[52]....
        /*03c0*/ 	.word	0x000070b0
        /*03c4*/ 	.word	0x00000006
        /*03c8*/ 	.word	0x00000000
        /*03cc*/ 	.short	0x010a
        /*03ce*/ 	.byte	0x3f
	.zero		1


	//   ....[53]....
        /*03d0*/ 	.word	0x00007100
        /*03d4*/ 	.word	0x00000009
        /*03d8*/ 	.word	0x00000000
        /*03dc*/ 	.short	0x010a
        /*03de*/ 	.byte	0x3f
	.zero		1


	//   ....[54]....
        /*03e0*/ 	.word	0x00007150
        /*03e4*/ 	.word	0x00000006
        /*03e8*/ 	.word	0x00000000
        /*03ec*/ 	.short	0x010a
        /*03ee*/ 	.byte	0x3f
	.zero		1


	//   ....[55]....
        /*03f0*/ 	.word	0x000071a0
        /*03f4*/ 	.word	0x00000009
        /*03f8*/ 	.word	0x00000000
        /*03fc*/ 	.short	0x010a
        /*03fe*/ 	.byte	0x3f
	.zero		1


	//----- nvinfo : EIATTR_NUM_MBARRIERS
	.align		4
.L_35:
        /*0400*/ 	.byte	0x03, 0x38
        /*0402*/ 	.short	0x0018


	//----- nvinfo : EIATTR_EXIT_INSTR_OFFSETS
	.align		4
        /*0404*/ 	.byte	0x04, 0x1c
        /*0406*/ 	.short	(.L_37 - .L_36)


	//   ....[0]....
.L_36:
        /*0408*/ 	.word	0x00000770


	//   ....[1]....
        /*040c*/ 	.word	0x00001030


	//   ....[2]....
        /*0410*/ 	.word	0x00005320


	//   ....[3]....
        /*0414*/ 	.word	0x00005950


	//   ....[4]....
        /*0418*/ 	.word	0x00006cd0


	//----- nvinfo : EIATTR_MAX_THREADS
	.align		4
.L_37:
        /*041c*/ 	.byte	0x04, 0x05
        /*041e*/ 	.short	(.L_39 - .L_38)
.L_38:
        /*0420*/ 	.word	0x00000180
        /*0424*/ 	.word	0x00000001
        /*0428*/ 	.word	0x00000001


	//----- nvinfo : EIATTR_CRS_STACK_SIZE
	.align		4
.L_39:
        /*042c*/ 	.byte	0x04, 0x1e
        /*042e*/ 	.short	(.L_41 - .L_40)
.L_40:
        /*0430*/ 	.word	0x00000000


	//----- nvinfo : EIATTR_CBANK_PARAM_SIZE
	.align		4
.L_41:
        /*0434*/ 	.byte	0x03, 0x19
        /*0436*/ 	.short	0x0470


	//----- nvinfo : EIATTR_PARAM_CBANK
	.align		4
        /*0438*/ 	.byte	0x04, 0x0a
        /*043a*/ 	.short	(.L_43 - .L_42)
	.align		4
.L_42:
        /*043c*/ 	.word	index@(.nv.constant0._ZN7cutlass13device_kernelINS_4gemm6kernel13GemmUniversalIN4cute5tupleIJiiiiEEENS1_10collective13CollectiveMmaINS1_34MainloopSm90TmaGmmaWarpSpecializedILi11ENS5_IJNS4_1CILi1EEESB_SB_EEENS1_35KernelTmaWarpSpecializedCooperativeEEENS5_IJNSA_ILi256EEENSA_ILi48EEENSA_ILi64EEEEEEaNS5_IJlSB_lEEEaSJ_NS4_8TiledMMAINS4_8MMA_AtomIJNS4_4SM904GMMA26MMA_64x16x32_S32S8S8_SS_TNEEEENS4_6LayoutINS5_IJNSA_ILi2EEESB_SB_EEENS5_IJSB_NSA_ILi0EEEST_EEEEENS5_IJNS4_10UnderscoreESW_SW_EEEEENS4_13SM90_TMA_LOADENS4_14ComposedLayoutINS4_7SwizzleILi2ELi4ELi3EEENS4_18smem_ptr_flag_bitsILi8EEENSQ_INS5_IJNSA_ILi8EEESH_EEENS5_IJSH_SB_EEEEEEEvNS4_8identityESZ_S19_vS1A_EENS_8epilogue10collective6detail29Sm90TmaWarpSpecializedAdapterINS1D_15DefaultEpilogueIaSJ_SJ_NS1C_6thread17LinearCombinationIaLi1EiiLNS1H_9ScaleType4KindE0ELNS_15FloatRoundStyleE2EaEENS1_15EpilogueDefaultEEEEEvvEEEEvNT_6ParamsE)
        /*0440*/ 	.short	0x0210
        /*0442*/ 	.short	0x0470


	//----- nvinfo : EIATTR_SW_WAR
	.align		4
.L_43:
        /*0444*/ 	.byte	0x04, 0x36
        /*0446*/ 	.short	(.L_45 - .L_44)
.L_44:
        /*0448*/ 	.word	0x00000008
.L_45:


//--------------------- .nv.callgraph             --------------------------
	.section	.nv.callgraph,"",@"SHT_CUDA_CALLGRAPH"
	.align	4
	.sectionentsize	8
	.align		4
        /*0000*/ 	.word	0x00000000
	.align		4
        /*0004*/ 	.word	0xffffffff
	.align		4
        /*0008*/ 	.word	index@(_ZN7cutlass13device_kernelINS_4gemm6kernel13GemmUniversalIN4cute5tupleIJiiiiEEENS1_10collective13CollectiveMmaINS1_34MainloopSm90TmaGmmaWarpSpecializedILi11ENS5_IJNS4_1CILi1EEESB_SB_EEENS1_35KernelTmaWarpSpecializedCooperativeEEENS5_IJNSA_ILi256EEENSA_ILi48EEENSA_ILi64EEEEEEaNS5_IJlSB_lEEEaSJ_NS4_8TiledMMAINS4_8MMA_AtomIJNS4_4SM904GMMA26MMA_64x16x32_S32S8S8_SS_TNEEEENS4_6LayoutINS5_IJNSA_ILi2EEESB_SB_EEENS5_IJSB_NSA_ILi0EEEST_EEEEENS5_IJNS4_10UnderscoreESW_SW_EEEEENS4_13SM90_TMA_LOADENS4_14ComposedLayoutINS4_7SwizzleILi2ELi4ELi3EEENS4_18smem_ptr_flag_bitsILi8EEENSQ_INS5_IJNSA_ILi8EEESH_EEENS5_IJSH_SB_EEEEEEEvNS4_8identityESZ_S19_vS1A_EENS_8epilogue10collective6detail29Sm90TmaWarpSpecializedAdapterINS1D_15DefaultEpilogueIaSJ_SJ_NS1C_6thread17LinearCombinationIaLi1EiiLNS1H_9ScaleType4KindE0ELNS_15FloatRoundStyleE2EaEENS1_15EpilogueDefaultEEEEEvvEEEEvNT_6ParamsE)
	.align		4
        /*000c*/ 	.word	index@(__assertfail)
	.align		4
        /*0010*/ 	.word	0x00000000
	.align		4
        /*0014*/ 	.word	0xfffffffe
	.align		4
        /*0018*/ 	.word	0x00000000
	.align		4
        /*001c*/ 	.word	0xfffffffd
	.align		4
        /*0020*/ 	.word	0x00000000
	.align		4
        /*0024*/ 	.word	0xfffffffc


//--------------------- .nv.constant4             --------------------------
	.section	.nv.constant4,"a",@progbits
	.align	8
	.align		8
.nv.constant4:
        /*0000*/ 	.dword	__assertfail
	.align		8
        /*0008*/ 	.dword	__unnamed_1
	.align		8
        /*0010*/ 	.dword	_ZN39_INTERNAL_4c3d5a61_4_k_cu_2a0cf517_86744cuda3std3__45__cpo5beginE
	.align		8
        /*0018*/ 	.dword	_ZN39_INTERNAL_4c3d5a61_4_k_cu_2a0cf517_86744cuda3std3__45__cpo3endE
	.align		8
        /*0020*/ 	.dword	_ZN39_INTERNAL_4c3d5a61_4_k_cu_2a0cf517_86744cuda3std3__45__cpo6cbeginE
	.align		8
        /*0028*/ 	.dword	_ZN39_INTERNAL_4c3d5a61_4_k_cu_2a0cf517_86744cuda3std3__45__cpo4cendE
	.align		8
        /*0030*/ 	.dword	_ZN39_INTERNAL_4c3d5a61_4_k_cu_2a0cf517_86744cuda3std3__441_GLOBAL__N__4c3d5a61_4_k_cu_2a0cf517_86746ignoreE
	.align		8
        /*0038*/ 	.dword	_ZN39_INTERNAL_4c3d5a61_4_k_cu_2a0cf517_86744cuda3std3__419piecewise_constructE
	.align		8
        /*0040*/ 	.dword	_ZN39_INTERNAL_4c3d5a61_4_k_cu_2a0cf517_86744cuda3std3__48in_placeE
	.align		8
        /*0048*/ 	.dword	_ZN39_INTERNAL_4c3d5a61_4_k_cu_2a0cf517_86744cuda3std6ranges3__45__cpo4swapE
	.align		8
        /*0050*/ 	.dword	_ZN39_INTERNAL_4c3d5a61_4_k_cu_2a0cf517_86744cuda3std6ranges3__45__cpo9iter_moveE
	.align		8
        /*0058*/ 	.dword	_ZN39_INTERNAL_4c3d5a61_4_k_cu_2a0cf517_86744cute7productE
	.align		8
        /*0060*/ 	.dword	_ZN39_INTERNAL_4c3d5a61_4_k_cu_2a0cf517_86744cute1_E
	.align		8
        /*0068*/ 	.dword	$str$22
	.align		8
        /*0070*/ 	.dword	$str$23


//--------------------- .text._ZN7cutlass13device_kernelINS_4gemm6kernel13GemmUniversalIN4cute5tupleIJiiiiEEENS1_10collective13CollectiveMmaINS1_34MainloopSm90TmaGmmaWarpSpecializedILi11ENS5_IJNS4_1CILi1EEESB_SB_EEENS1_35KernelTmaWarpSpecializedCooperativeEEENS5_IJNSA_ILi256EEENSA_ILi48EEENSA_ILi64EEEEEEaNS5_IJlSB_lEEEaSJ_NS4_8TiledMMAINS4_8MMA_AtomIJNS4_4SM904GMMA26MMA_64x16x32_S32S8S8_SS_TNEEEENS4_6LayoutINS5_IJNSA_ILi2EEESB_SB_EEENS5_IJSB_NSA_ILi0EEEST_EEEEENS5_IJNS4_10UnderscoreESW_SW_EEEEENS4_13SM90_TMA_LOADENS4_14ComposedLayoutINS4_7SwizzleILi2ELi4ELi3EEENS4_18smem_ptr_flag_bitsILi8EEENSQ_INS5_IJNSA_ILi8EEESH_EEENS5_IJSH_SB_EEEEEEEvNS4_8identityESZ_S19_vS1A_EENS_8epilogue10collective6detail29Sm90TmaWarpSpecializedAdapterINS1D_15DefaultEpilogueIaSJ_SJ_NS1C_6thread17LinearCombinationIaLi1EiiLNS1H_9ScaleType4KindE0ELNS_15FloatRoundStyleE2EaEENS1_15EpilogueDefaultEEEEEvvEEEEvNT_6ParamsE --------------------------
	.section	.text._ZN7cutlass13device_kernelINS_4gemm6kernel13GemmUniversalIN4cute5tupleIJiiiiEEENS1_10collective13CollectiveMmaINS1_34MainloopSm90TmaGmmaWarpSpecializedILi11ENS5_IJNS4_1CILi1EEESB_SB_EEENS1_35KernelTmaWarpSpecializedCooperativeEEENS5_IJNSA_ILi256EEENSA_ILi48EEENSA_ILi64EEEEEEaNS5_IJlSB_lEEEaSJ_NS4_8TiledMMAINS4_8MMA_AtomIJNS4_4SM904GMMA26MMA_64x16x32_S32S8S8_SS_TNEEEENS4_6LayoutINS5_IJNSA_ILi2EEESB_SB_EEENS5_IJSB_NSA_ILi0EEEST_EEEEENS5_IJNS4_10UnderscoreESW_SW_EEEEENS4_13SM90_TMA_LOADENS4_14ComposedLayoutINS4_7SwizzleILi2ELi4ELi3EEENS4_18smem_ptr_flag_bitsILi8EEENSQ_INS5_IJNSA_ILi8EEESH_EEENS5_IJSH_SB_EEEEEEEvNS4_8identityESZ_S19_vS1A_EENS_8epilogue10collective6detail29Sm90TmaWarpSpecializedAdapterINS1D_15DefaultEpilogueIaSJ_SJ_NS1C_6thread17LinearCombinationIaLi1EiiLNS1H_9ScaleType4KindE0ELNS_15FloatRoundStyleE2EaEENS1_15EpilogueDefaultEEEEEvvEEEEvNT_6ParamsE,"ax",@progbits
	.align	128
.text._ZN7cutlass13device_kernelINS_4gemm6kernel13GemmUniversalIN4cute5tupleIJiiiiEEENS1_10collective13CollectiveMmaINS1_34MainloopSm90TmaGmmaWarpSpecializedILi11ENS5_IJNS4_1CILi1EEESB_SB_EEENS1_35KernelTmaWarpSpecializedCooperativeEEENS5_IJNSA_ILi256EEENSA_ILi48EEENSA_ILi64EEEEEEaNS5_IJlSB_lEEEaSJ_NS4_8TiledMMAINS4_8MMA_AtomIJNS4_4SM904GMMA26MMA_64x16x32_S32S8S8_SS_TNEEEENS4_6LayoutINS5_IJNSA_ILi2EEESB_SB_EEENS5_IJSB_NSA_ILi0EEEST_EEEEENS5_IJNS4_10UnderscoreESW_SW_EEEEENS4_13SM90_TMA_LOADENS4_14ComposedLayoutINS4_7SwizzleILi2ELi4ELi3EEENS4_18smem_ptr_flag_bitsILi8EEENSQ_INS5_IJNSA_ILi8EEESH_EEENS5_IJSH_SB_EEEEEEEvNS4_8identityESZ_S19_vS1A_EENS_8epilogue10collective6detail29Sm90TmaWarpSpecializedAdapterINS1D_15DefaultEpilogueIaSJ_SJ_NS1C_6thread17LinearCombinationIaLi1EiiLNS1H_9ScaleType4KindE0ELNS_15FloatRoundStyleE2EaEENS1_15EpilogueDefaultEEEEEvvEEEEvNT_6ParamsE:
        .type           _ZN7cutlass13device_kernelINS_4gemm6kernel13GemmUniversalIN4cute5tupleIJiiiiEEENS1_10collective13CollectiveMmaINS1_34MainloopSm90TmaGmmaWarpSpecializedILi11ENS5_IJNS4_1CILi1EEESB_SB_EEENS1_35KernelTmaWarpSpecializedCooperativeEEENS5_IJNSA_ILi256EEENSA_ILi48EEENSA_ILi64EEEEEEaNS5_IJlSB_lEEEaSJ_NS4_8TiledMMAINS4_8MMA_AtomIJNS4_4SM904GMMA26MMA_64x16x32_S32S8S8_SS_TNEEEENS4_6LayoutINS5_IJNSA_ILi2EEESB_SB_EEENS5_IJSB_NSA_ILi0EEEST_EEEEENS5_IJNS4_10UnderscoreESW_SW_EEEEENS4_13SM90_TMA_LOADENS4_14ComposedLayoutINS4_7SwizzleILi2ELi4ELi3EEENS4_18smem_ptr_flag_bitsILi8EEENSQ_INS5_IJNSA_ILi8EEESH_EEENS5_IJSH_SB_EEEEEEEvNS4_8identityESZ_S19_vS1A_EENS_8epilogue10collective6detail29Sm90TmaWarpSpecializedAdapterINS1D_15DefaultEpilogueIaSJ_SJ_NS1C_6thread17LinearCombinationIaLi1EiiLNS1H_9ScaleType4KindE0ELNS_15FloatRoundStyleE2EaEENS1_15EpilogueDefaultEEEEEvvEEEEvNT_6ParamsE,@function
        .size           _ZN7cutlass13device_kernelINS_4gemm6kernel13GemmUniversalIN4cute5tupleIJiiiiEEENS1_10collective13CollectiveMmaINS1_34MainloopSm90TmaGmmaWarpSpecializedILi11ENS5_IJNS4_1CILi1EEESB_SB_EEENS1_35KernelTmaWarpSpecializedCooperativeEEENS5_IJNSA_ILi256EEENSA_ILi48EEENSA_ILi64EEEEEEaNS5_IJlSB_lEEEaSJ_NS4_8TiledMMAINS4_8MMA_AtomIJNS4_4SM904GMMA26MMA_64x16x32_S32S8S8_SS_TNEEEENS4_6LayoutINS5_IJNSA_ILi2EEESB_SB_EEENS5_IJSB_NSA_ILi0EEEST_EEEEENS5_IJNS4_10UnderscoreESW_SW_EEEEENS4_13SM90_TMA_LOADENS4_14ComposedLayoutINS4_7SwizzleILi2ELi4ELi3EEENS4_18smem_ptr_flag_bitsILi8EEENSQ_INS5_IJNSA_ILi8EEESH_EEENS5_IJSH_SB_EEEEEEEvNS4_8identityESZ_S19_vS1A_EENS_8epilogue10collective6detail29Sm90TmaWarpSpecializedAdapterINS1D_15DefaultEpilogueIaSJ_SJ_NS1C_6thread17LinearCombinationIaLi1EiiLNS1H_9ScaleType4KindE0ELNS_15FloatRoundStyleE2EaEENS1_15EpilogueDefaultEEEEEvvEEEEvNT_6ParamsE,(.L_x_181 - _ZN7cutlass13device_kernelINS_4gemm6kernel13GemmUniversalIN4cute5tupleIJiiiiEEENS1_10collective13CollectiveMmaINS1_34MainloopSm90TmaGmmaWarpSpecializedILi11ENS5_IJNS4_1CILi1EEESB_SB_EEENS1_35KernelTmaWarpSpecializedCooperativeEEENS5_IJNSA_ILi256EEENSA_ILi48EEENSA_ILi64EEEEEEaNS5_IJlSB_lEEEaSJ_NS4_8TiledMMAINS4_8MMA_AtomIJNS4_4SM904GMMA26MMA_64x16x32_S32S8S8_SS_TNEEEENS4_6LayoutINS5_IJNSA_ILi2EEESB_SB_EEENS5_IJSB_NSA_ILi0EEEST_EEEEENS5_IJNS4_10UnderscoreESW_SW_EEEEENS4_13SM90_TMA_LOADENS4_14ComposedLayoutINS4_7SwizzleILi2ELi4ELi3EEENS4_18smem_ptr_flag_bitsILi8EEENSQ_INS5_IJNSA_ILi8EEESH_EEENS5_IJSH_SB_EEEEEEEvNS4_8identityESZ_S19_vS1A_EENS_8epilogue10collective6detail29Sm90TmaWarpSpecializedAdapterINS1D_15DefaultEpilogueIaSJ_SJ_NS1C_6thread17LinearCombinationIaLi1EiiLNS1H_9ScaleType4KindE0ELNS_15FloatRoundStyleE2EaEENS1_15EpilogueDefaultEEEEEvvEEEEvNT_6ParamsE)
        .other          _ZN7cutlass13device_kernelINS_4gemm6kernel13GemmUniversalIN4cute5tupleIJiiiiEEENS1_10collective13CollectiveMmaINS1_34MainloopSm90TmaGmmaWarpSpecializedILi11ENS5_IJNS4_1CILi1EEESB_SB_EEENS1_35KernelTmaWarpSpecializedCooperativeEEENS5_IJNSA_ILi256EEENSA_ILi48EEENSA_ILi64EEEEEEaNS5_IJlSB_lEEEaSJ_NS4_8TiledMMAINS4_8MMA_AtomIJNS4_4SM904GMMA26MMA_64x16x32_S32S8S8_SS_TNEEEENS4_6LayoutINS5_IJNSA_ILi2EEESB_SB_EEENS5_IJSB_NSA_ILi0EEEST_EEEEENS5_IJNS4_10UnderscoreESW_SW_EEEEENS4_13SM90_TMA_LOADENS4_14ComposedLayoutINS4_7SwizzleILi2ELi4ELi3EEENS4_18smem_ptr_flag_bitsILi8EEENSQ_INS5_IJNSA_ILi8EEESH_EEENS5_IJSH_SB_EEEEEEEvNS4_8identityESZ_S19_vS1A_EENS_8epilogue10collective6detail29Sm90TmaWarpSpecializedAdapterINS1D_15DefaultEpilogueIaSJ_SJ_NS1C_6thread17LinearCombinationIaLi1EiiLNS1H_9ScaleType4KindE0ELNS_15FloatRoundStyleE2EaEENS1_15EpilogueDefaultEEEEEvvEEEEvNT_6ParamsE,@"STO_CUDA_ENTRY STV_DEFAULT"
_ZN7cutlass13device_kernelINS_4gemm6kernel13GemmUniversalIN4cute5tupleIJiiiiEEENS1_10collective13CollectiveMmaINS1_34MainloopSm90TmaGmmaWarpSpecializedILi11ENS5_IJNS4_1CILi1EEESB_SB_EEENS1_35KernelTmaWarpSpecializedCooperativeEEENS5_IJNSA_ILi256EEENSA_ILi48EEENSA_ILi64EEEEEEaNS5_IJlSB_lEEEaSJ_NS4_8TiledMMAINS4_8MMA_AtomIJNS4_4SM904GMMA26MMA_64x16x32_S32S8S8_SS_TNEEEENS4_6LayoutINS5_IJNSA_ILi2EEESB_SB_EEENS5_IJSB_NSA_ILi0EEEST_EEEEENS5_IJNS4_10UnderscoreESW_SW_EEEEENS4_13SM90_TMA_LOADENS4_14ComposedLayoutINS4_7SwizzleILi2ELi4ELi3EEENS4_18smem_ptr_flag_bitsILi8EEENSQ_INS5_IJNSA_ILi8EEESH_EEENS5_IJSH_SB_EEEEEEEvNS4_8identityESZ_S19_vS1A_EENS_8epilogue10collective6detail29Sm90TmaWarpSpecializedAdapterINS1D_15DefaultEpilogueIaSJ_SJ_NS1C_6thread17LinearCombinationIaLi1EiiLNS1H_9ScaleType4KindE0ELNS_15FloatRoundStyleE2EaEENS1_15EpilogueDefaultEEEEEvvEEEEvNT_6ParamsE:
[----:B------:R-:W0:Y:S01]  /*0000*/  LDC R1, c[0x0][0x28] ;  /* 0x00000a00ff017b82 */ /* 0x000e220000000800 */
[----:B------:R-:W1:Y:S01]  /*0010*/  S2R R3, SR_TID.X ;  /* 0x0000000000037919 */ /* 0x000e620000002100 */
[----:B------:R-:W-:Y:S01]  /*0020*/  ELECT P0, URZ, PT ;  /* 0x00000000003f782f */ /* 0x000fe20003800000 */
[----:B------:R-:W-:Y:S01]  /*0030*/  BSSY B0, `(.L_x_0) ;  /* 0x000000f000007945 */ /* 0x000fe20003800000 */
[--C-:B-1----:R-:W-:Y:S02]  /*0040*/  SHF.R.U32.HI R0, RZ, 0x5, R3.reuse ;  /* 0x00000005ff007819 */ /* 0x102fe40000011603 */
[----:B------:R-:W-:-:S03]  /*0050*/  SHF.R.U32.HI R14, RZ, 0x7, R3 ;  /* 0x00000007ff0e7819 */ /* 0x000fc60000011603 */
[----:B------:R-:W1:Y:S04]  /*0060*/  SHFL.IDX PT, R4, R0, RZ, 0x1f ;  /* 0x00001fff00047589 */ /* 0x000e6800000e0000 */
[----:B------:R2:W3:Y:S01]  /*0070*/  SHFL.IDX PT, R10, R14, RZ, 0x1f ;  /* 0x00001fff0e0a7589 */ /* 0x0004e200000e0000 */
[----:B-1----:R-:W-:-:S13]  /*0080*/  ISETP.NE.OR P0, PT, R4, RZ, !P0 ;  /* 0x000000ff0400720c */ /* 0x002fda0004705670 */
[----:B0-23--:R-:W-:Y:S05]  /*0090*/  @P0 BRA `(.L_x_1) ;  /* 0x0000000000200947 */ /* 0x00dfea0003800000 */
[----:B------:R-:W-:Y:S02]  /*00a0*/  ULDC.64 UR4, c[0x0][0x198] ;  /* 0x0000660000047ab9 */ /* 0x000fe40000000a00 */
[----:B------:R-:W-:Y:S02]  /*00b0*/  UIADD3 UR6, UP0, UR4, 0xf0, URZ ;  /* 0x000000f004067890 */ /* 0x000fe4000ff1e03f */
[----:B------:R-:W-:Y:S02]  /*00c0*/  UIADD3 UR4, UP1, UR4, 0x1f0, URZ ;  /* 0x000001f004047890 */ /* 0x000fe4000ff3e03f */
[----:B------:R-:W-:Y:S02]  /*00d0*/  UIADD3.X UR7, URZ, UR5, URZ, UP0, !UPT ;  /* 0x000000053f077290 */ /* 0x000fe400087fe43f */
[----:B------:R-:W-:-:S07]  /*00e0*/  UIADD3.X UR5, URZ, UR5, URZ, UP1, !UPT ;  /* 0x000000053f057290 */ /* 0x000fce0008ffe43f */
[----:B------:R0:W-:Y:S02]  /*00f0*/  UTMACCTL.PF [UR6] ;  /* 0x00000000060079b9 */ /* 0x0001e40008040000 */
[----:B------:R0:W-:Y:S02]  /*0100*/  UTMACCTL.PF [UR4] ;  /* 0x00000000040079b9 */ /* 0x0001e40008040000 */
[----:B0-----:R-:W-:Y:S01]  /*0110*/  NOP ;  /* 0x0000000000007918 */ /* 0x001fe20000000000 */
.L_x_1:
[----:B------:R-:W-:Y:S05]  /*0120*/  BSYNC B0 ;  /* 0x0000000000007941 */ /* 0x000fea0003800000 */
.L_x_0:
[----:B------:R-:W0:Y:S02]  /*0130*/  SHFL.IDX PT, R2, R0, RZ, 0x1f ;  /* 0x00001fff00027589 */ /* 0x000e2400000e0000 */
[----:B0-----:R-:W-:-:S13]  /*0140*/  ISETP.NE.AND P0, PT, R2, RZ, PT ;  /* 0x000000ff0200720c */ /* 0x001fda0003f05270 */
[----:B------:R-:W-:Y:S05]  /*0150*/  @P0 BRA `(.L_x_2) ;  /* 0x00000000009c0947 */ /* 0x000fea0003800000 */
[----:B------:R-:W-:Y:S01]  /*0160*/  ELECT P0, URZ, PT ;  /* 0x00000000003f782f */ /* 0x000fe20003800000 */
[----:B------:R-:W-:-:S12]  /*0170*/  BSSY B0, `(.L_x_2) ;  /* 0x0000025000007945 */ /* 0x000fd80003800000 */
[----:B------:R-:W-:Y:S05]  /*0180*/  @!P0 BRA `(.L_x_3) ;  /* 0x00000000008c8947 */ /* 0x000fea0003800000 */
[----:B------:R-:W0:Y:S01]  /*0190*/  S2UR UR8, SR_CgaCtaId ;  /* 0x00000000000879c3 */ /* 0x000e220000008800 */
[----:B------:R-:W-:Y:S01]  /*01a0*/  UMOV UR4, 0x400 ;  /* 0x0000040000047882 */ /* 0x000fe20000000000 */
[----:B------:R-:W-:Y:S01]  /*01b0*/  UMOV UR5, 0x1 ;  /* 0x0000000100057882 */ /* 0x000fe20000000000 */
[----:B------:R-:W-:Y:S02]  /*01c0*/  UMOV UR6, 0x100 ;  /* 0x0000010000067882 */ /* 0x000fe40000000000 */
[----:B------:R-:W-:-:S04]  /*01d0*/  UIADD3 UR6, -UR6, 0x100000, URZ ;  /* 0x0010000006067890 */ /* 0x000fc8000fffe13f */
[----:B------:R-:W-:Y:S02]  /*01e0*/  USHF.L.U32 UR7, UR6, 0xb, URZ ;  /* 0x0000000b06077899 */ /* 0x000fe4000800063f */
[----:B------:R-:W-:Y:S02]  /*01f0*/  USHF.L.U32 UR6, UR6, 0x1, URZ ;  /* 0x0000000106067899 */ /* 0x000fe4000800063f */
[----:B0-----:R-:W-:Y:S02]  /*0200*/  ULEA UR8, UR8, UR4, 0x18 ;  /* 0x0000000408087291 */ /* 0x001fe4000f8ec03f */
[----:B------:R-:W-:-:S04]  /*0210*/  UIADD3 UR4, -UR5, 0x100000, URZ ;  /* 0x0010000005047890 */ /* 0x000fc8000fffe13f */
[----:B------:R-:W-:Y:S02]  /*0220*/  USHF.L.U32 UR5, UR4, 0xb, URZ ;  /* 0x0000000b04057899 */ /* 0x000fe4000800063f */
[----:B------:R-:W-:Y:S01]  /*0230*/  USHF.L.U32 UR4, UR4, 0x1, URZ ;  /* 0x0000000104047899 */ /* 0x000fe2000800063f */
[----:B------:R-:W0:Y:S11]  /*0240*/  FENCE.VIEW.ASYNC.S ;  /* 0x00000000000073c6 */ /* 0x000e360000000000 */
[----:B0-----:R0:W1:Y:S01]  /*0250*/  SYNCS.EXCH.64 URZ, [UR8], UR4 ;  /* 0x00000004083f75b2 */ /* 0x0010620008000100 */
[----:B------:R0:W2:Y:S01]  /*0260*/  SYNCS.EXCH.64 URZ, [UR8+0x58], UR6 ;  /* 0x00005806083f75b2 */ /* 0x0000a20008000100 */
[----:B------:R0:W3:Y:S01]  /*0270*/  SYNCS.EXCH.64 URZ, [UR8+0x8], UR4 ;  /* 0x00000804083f75b2 */ /* 0x0000e20008000100 */
[----:B------:R0:W4:Y:S01]  /*0280*/  SYNCS.EXCH.64 URZ, [UR8+0x60], UR6 ;  /* 0x00006006083f75b2 */ /* 0x0001220008000100 */
[----:B------:R0:W0:Y:S01]  /*0290*/  SYNCS.EXCH.64 URZ, [UR8+0x10], UR4 ;  /* 0x00001004083f75b2 */ /* 0x0000220008000100 */
        /* <DEDUP_REMOVED lines=17> */
[----:B------:R-:W-:Y:S01]  /*03b0*/  NOP ;  /* 0x0000000000007918 */ /* 0x000fe20000000000 */
.L_x_3:
[----:B0-----:R-:W-:Y:S05]  /*03c0*/  BSYNC B0 ;  /* 0x0000000000007941 */ /* 0x001fea0003800000 */
.L_x_2:
[----:B------:R-:W0:Y:S01]  /*03d0*/  SHFL.IDX PT, R0, R0, RZ, 0x1f ;  /* 0x00001fff00007589 */ /* 0x000e2200000e0000 */
[----:B------:R-:W-:Y:S01]  /*03e0*/  ELECT P0, URZ, PT ;  /* 0x00000000003f782f */ /* 0x000fe20003800000 */
[----:B------:R-:W5:Y:S01]  /*03f0*/  LDC R2, c[0x0][0x65c] ;  /* 0x00019700ff027b82 */ /* 0x000f620000000800 */
[----:B------:R-:W-:Y:S01]  /*0400*/  SHF.R.S32.HI R7, RZ, 0x1f, R4 ;  /* 0x0000001fff077819 */ /* 0x000fe20000011404 */
[----:B------:R-:W1:Y:S01]  /*0410*/  S2R R5, SR_CTAID.Y ;  /* 0x0000000000057919 */ /* 0x000e620000002600 */
[----:B------:R-:W-:Y:S01]  /*0420*/  UMOV UR4, 0x20 ;  /* 0x0000002000047882 */ /* 0x000fe20000000000 */
[----:B------:R-:W-:Y:S01]  /*0430*/  NOP ;  /* 0x0000000000007918 */ /* 0x000fe20000000000 */
[----:B------:R-:W-:Y:S01]  /*0440*/  LEA.HI R7, R7, R4, RZ, 0x2 ;  /* 0x0000000407077211 */ /* 0x000fe200078f10ff */
[----:B------:R-:W2:Y:S01]  /*0450*/  S2R R6, SR_CTAID.X ;  /* 0x0000000000067919 */ /* 0x000ea20000002500 */
[----:B------:R-:W-:Y:S01]  /*0460*/  ISETP.NE.AND P2, PT, R10, RZ, PT ;  /* 0x000000ff0a00720c */ /* 0x000fe20003f45270 */
[----:B------:R-:W-:Y:S01]  /*0470*/  NOP ;  /* 0x0000000000007918 */ /* 0x000fe20000000000 */
[----:B------:R-:W-:-:S02]  /*0480*/  LOP3.LUT R7, R7, 0xfffffffc, RZ, 0xc0, !PT ;  /* 0xfffffffc07077812 */ /* 0x000fc400078ec0ff */
[----:B0-----:R-:W-:Y:S02]  /*0490*/  ISETP.NE.OR P0, PT, R0, RZ, !P0 ;  /* 0x000000ff0000720c */ /* 0x001fe40004705670 */
[----:B-----5:R-:W-:-:S04]  /*04a0*/  ISETP.NE.AND P3, PT, R2, 0x1, PT ;  /* 0x000000010200780c */ /* 0x020fc80003f65270 */
[----:B------:R-:W-:Y:S01]  /*04b0*/  P2R R0, PR, RZ, 0x8 ;  /* 0x00000008ff007803 */ /* 0x000fe20000000000 */
[----:B------:R-:W-:Y:S01]  /*04c0*/  IMAD.IADD R0, R4, 0x1, -R7 ;  /* 0x0000000104007824 */ /* 0x000fe200078e0a07 */
[----:B------:R-:W-:Y:S01]  /*04d0*/  LOP3.LUT R4, R3, 0x7f, RZ, 0xc0, !PT ;  /* 0x0000007f03047812 */ /* 0x000fe200078ec0ff */
[----:B------:R-:W-:-:S03]  /*04e0*/  IMAD.MOV.U32 R7, RZ, RZ, RZ ;  /* 0x000000ffff077224 */ /* 0x000fc600078e00ff */
[----:B------:R-:W-:Y:S01]  /*04f0*/  ISETP.NE.AND P1, PT, R0, 0x3, PT ;  /* 0x000000030000780c */ /* 0x000fe20003f25270 */
[----:B------:R-:W-:Y:S01]  /*0500*/  VOTEU.ALL UP0, P0 ;  /* 0x00000000003f7886 */ /* 0x000fe20000000000 */
[----:B------:R-:W-:Y:S01]  /*0510*/  VOTEU.ALL UP1, P0 ;  /* 0x00000000003f7886 */ /* 0x000fe20000020000 */
[----:B------:R-:W2:Y:S01]  /*0520*/  @P3 LDC R17, c[0x0][0x10] ;  /* 0x00000400ff113b82 */ /* 0x000ea20000000800 */
[----:B-1----:R-:W-:Y:S02]  /*0530*/  @P3 IMAD.MOV.U32 R8, RZ, RZ, R5 ;  /* 0x000000ffff083224 */ /* 0x002fe400078e0005 */
[----:B------:R-:W-:Y:S01]  /*0540*/  @!UP0 UMOV UR6, 0x400 ;  /* 0x0000040000068882 */ /* 0x000fe20000000000 */
[----:B------:R-:W-:-:S04]  /*0550*/  @!UP0 UIADD3 UR4, -UR4, 0x100000, URZ ;  /* 0x0010000004048890 */ /* 0x000fc8000fffe13f */
[----:B------:R-:W-:Y:S02]  /*0560*/  @!UP0 USHF.L.U32 UR5, UR4, 0xb, URZ ;  /* 0x0000000b04058899 */ /* 0x000fe4000800063f */
[----:B------:R-:W-:Y:S01]  /*0570*/  @!UP0 USHF.L.U32 UR4, UR4, 0x1, URZ ;  /* 0x0000000104048899 */ /* 0x000fe2000800063f */
[----:B------:R-:W-:Y:S01]  /*0580*/  @P3 IMAD.MOV.U32 R9, RZ, RZ, RZ ;  /* 0x000000ffff093224 */ /* 0x000fe200078e00ff */
[----:B------:R-:W0:Y:S08]  /*0590*/  @!UP0 S2UR UR7, SR_CgaCtaId ;  /* 0x00000000000789c3 */ /* 0x000e300000008800 */
[----:B------:R-:W1:Y:S01]  /*05a0*/  @!P3 LDC R11, c[0x0][0xc] ;  /* 0x00000300ff0bbb82 */ /* 0x000e620000000800 */
[----:B--2---:R-:W-:Y:S01]  /*05b0*/  @P3 IMAD.WIDE.U32 R16, R6, R17, R8 ;  /* 0x0000001106103225 */ /* 0x004fe200078e0008 */
[----:B0-----:R-:W-:Y:S01]  /*05c0*/  @!UP0 ULEA UR8, UR7, UR6, 0x18 ;  /* 0x0000000607088291 */ /* 0x001fe2000f8ec03f */
[----:B------:R-:W-:-:S02]  /*05d0*/  VOTEU.ALL UP0, P0 ;  /* 0x00000000003f7886 */ /* 0x000fc40000000000 */
[----:B------:R-:W-:Y:S01]  /*05e0*/  ULDC UR6, c[0x0][0xc] ;  /* 0x0000030000067ab9 */ /* 0x000fe20000000800 */
[----:B------:R-:W-:Y:S01]  /*05f0*/  ISETP.EQ.OR P0, PT, R0, RZ, !P1 ;  /* 0x000000ff0000720c */ /* 0x000fe20004f02670 */
[----:B------:R-:W-:-:S03]  /*0600*/  ULDC UR7, c[0x0][0x10] ;  /* 0x0000040000077ab9 */ /* 0x000fc60000000800 */
[C---:B------:R-:W-:Y:S01]  /*0610*/  ISETP.EQ.AND P0, PT, R10.reuse, RZ, P0 ;  /* 0x000000ff0a00720c */ /* 0x040fe20000702270 */
[----:B------:R-:W-:Y:S02]  /*0620*/  VIADD R10, R10, 0xffffffff ;  /* 0xffffffff0a0a7836 */ /* 0x000fe40000000000 */
[----:B-1----:R-:W-:Y:S01]  /*0630*/  @!P3 IMAD.WIDE.U32 R8, R11, R5, R6 ;  /* 0x000000050b08b225 */ /* 0x002fe200078e0006 */
[----:B------:R-:W0:Y:S02]  /*0640*/  FENCE.VIEW.ASYNC.S ;  /* 0x00000000000073c6 */ /* 0x000e240000000000 */
[----:B0-----:R-:W3:Y:S01]  /*0650*/  @!UP0 SYNCS.EXCH.64 URZ, [UR8+0xc0], UR4 ;  /* 0x0000c004083f85b2 */ /* 0x001ee20008000100 */
[----:B------:R-:W-:Y:S01]  /*0660*/  SEL R18, RZ, 0x1, !P0 ;  /* 0x00000001ff127807 */ /* 0x000fe20004000000 */
[----:B------:R-:W-:Y:S01]  /*0670*/  @P3 IMAD.MOV.U32 R11, RZ, RZ, RZ ;  /* 0x000000ffff0b3224 */ /* 0x000fe200078e00ff */
[----:B------:R-:W-:Y:S01]  /*0680*/  ISETP.GE.U32.AND P1, PT, R10, 0x2, PT ;  /* 0x000000020a00780c */ /* 0x000fe20003f26070 */
[----:B------:R-:W-:-:S02]  /*0690*/  @!P3 IMAD.MOV.U32 R16, RZ, RZ, R8 ;  /* 0x000000ffff10b224 */ /* 0x000fc400078e0008 */
[----:B------:R-:W-:Y:S01]  /*06a0*/  @P3 IMAD.IADD R17, R17, 0x1, R11 ;  /* 0x0000000111113824 */ /* 0x000fe200078e020b */
[----:B------:R-:W-:Y:S01]  /*06b0*/  SEL R18, R18, 0x2, P1 ;  /* 0x0000000212127807 */ /* 0x000fe20000800000 */
[----:B------:R-:W-:Y:S01]  /*06c0*/  @!P3 IMAD.MOV.U32 R17, RZ, RZ, R9 ;  /* 0x000000ffff11b224 */ /* 0x000fe200078e0009 */
[----:B------:R0:W3:Y:S01]  /*06d0*/  @!UP1 SYNCS.EXCH.64 URZ, [UR8+0xc8], UR4 ;  /* 0x0000c804083f95b2 */ /* 0x0000e20008000100 */
[----:B------:R-:W-:Y:S01]  /*06e0*/  NOP ;  /* 0x0000000000007918 */ /* 0x000fe20000000000 */
[----:B0-----:R-:W-:-:S03]  /*06f0*/  UIMAD.WIDE.U32 UR4, UR6, UR7, URZ ;  /* 0x00000007060472a5 */ /* 0x001fc6000f8e003f */
[----:B------:R-:W-:Y:S02]  /*0700*/  ULDC UR6, c[0x0][0x14] ;  /* 0x0000050000067ab9 */ /* 0x000fe40000000800 */
[----:B------:R-:W-:Y:S02]  /*0710*/  UIMAD.WIDE.U32 UR36, UR4, UR6, URZ ;  /* 0x00000006042472a5 */ /* 0x000fe4000f8e003f */
[----:B------:R-:W-:-:S04]  /*0720*/  UIMAD UR42, UR5, UR6, URZ ;  /* 0x00000006052a72a4 */ /* 0x000fc8000f8e023f */
[----:B------:R-:W-:Y:S01]  /*0730*/  UIADD3 UR42, UR37, UR42, URZ ;  /* 0x0000002a252a7290 */ /* 0x000fe2000fffe03f */
[----:B---34-:R-:W-:Y:S06]  /*0740*/  BAR.SYNC.DEFER_BLOCKING 0x0 ;  /* 0x0000000000007b1d */ /* 0x018fec0000010000 */
[----:B------:R-:W-:Y:S05]  /*0750*/  @!P2 BRA `(.L_x_4) ;  /* 0x0000004800f4a947 */ /* 0x000fea0003800000 */
[----:B------:R-:W-:-:S13]  /*0760*/  ISETP.GT.U32.AND P0, PT, R10, 0x1, PT ;  /* 0x000000010a00780c */ /* 0x000fda0003f04070 */
[----:B------:R-:W-:Y:S05]  /*0770*/  @P0 EXIT ;  /* 0x000000000000094d */ /* 0x000fea0003800000 */
[----:B------:R-:W-:Y:S01]  /*0780*/  ULDC.64 UR4, c[0x0][0x650] ;  /* 0x0001940000047ab9 */ /* 0x000fe20000000a00 */
[----:B------:R-:W-:Y:S01]  /*0790*/  PRMT R0, RZ, 0x7610, R0 ;  /* 0x00007610ff007816 */ /* 0x000fe20000000000 */
[----:B------:R-:W-:Y:S01]  /*07a0*/  IMAD.MOV.U32 R81, RZ, RZ, -0x1 ;  /* 0xffffffffff517424 */ /* 0x000fe200078e00ff */
[----:B------:R-:W-:Y:S01]  /*07b0*/  ISETP.GE.U32.AND P0, PT, R16, UR4, PT ;  /* 0x0000000410007c0c */ /* 0x000fe2000bf06070 */
[----:B------:R-:W-:Y:S02]  /*07c0*/  IMAD.MOV.U32 R82, RZ, RZ, -0x1 ;  /* 0xffffffffff527424 */ /* 0x000fe400078e00ff */
[----:B------:R-:W-:Y:S01]  /*07d0*/  IMAD.MOV.U32 R80, RZ, RZ, -0x1 ;  /* 0xffffffffff507424 */ /* 0x000fe200078e00ff */
[----:B------:R-:W-:-:S13]  /*07e0*/  ISETP.GE.U32.AND.EX P0, PT, R17, UR5, PT, P0 ;  /* 0x0000000511007c0c */ /* 0x000fda000bf06100 */
[----:B------:R-:W-:Y:S05]  /*07f0*/  @P0 BRA `(.L_x_5) ;  /* 0x0000000400540947 */ /* 0x000fea0003800000 */
[----:B------:R-:W0:Y:S01]  /*0800*/  LDC.64 R20, c[0x0][0x628] ;  /* 0x00018a00ff147b82 */ /* 0x000e220000000a00 */
[----:B------:R-:W-:Y:S02]  /*0810*/  IMAD.MOV.U32 R8, RZ, RZ, R16 ;  /* 0x000000ffff087224 */ /* 0x000fe400078e0010 */
[----:B------:R-:W-:-:S05]  /*0820*/  IMAD.MOV.U32 R9, RZ, RZ, R17 ;  /* 0x000000ffff097224 */ /* 0x000fca00078e0011 */
[----:B------:R-:W1:Y:S08]  /*0830*/  LDC R0, c[0x0][0x630] ;  /* 0x00018c00ff007b82 */ /* 0x000e700000000800 */
[----:B------:R-:W2:Y:S01]  /*0840*/  LDC.64 R22, c[0x0][0x620] ;  /* 0x00018800ff167b82 */ /* 0x000ea20000000a00 */
[----:B0-----:R-:W-:-:S04]  /*0850*/  ISETP.NE.U32.AND P0, PT, R20, RZ, PT ;  /* 0x000000ff1400720c */ /* 0x001fc80003f05070 */
[----:B------:R-:W-:-:S13]  /*0860*/  ISETP.NE.AND.EX P0, PT, R21, RZ, PT, P0 ;  /* 0x000000ff1500720c */ /* 0x000fda0003f05300 */
[----:B-12---:R-:W-:Y:S05]  /*0870*/  @!P0 BRA `(.L_x_6) ;  /* 0x0000000000288947 */ /* 0x006fea0003800000 */
[----:B------:R-:W0:Y:S02]  /*0880*/  LDC R13, c[0x0][0x634] ;  /* 0x00018d00ff0d7b82 */ /* 0x000e240000000800 */
[----:B0-----:R-:W-:-:S05]  /*0890*/  IADD3 R13, P0, R16, R13, RZ ;  /* 0x0000000d100d7210 */ /* 0x001fca0007f1e0ff */
[----:B------:R-:W-:-:S04]  /*08a0*/  IMAD.X R15, RZ, RZ, R17, P0 ;  /* 0x000000ffff0f7224 */ /* 0x000fc800000e0611 */
[----:B------:R-:W-:-:S04]  /*08b0*/  IMAD.WIDE.U32 R8, R15, R20, RZ ;  /* 0x000000140f087225 */ /* 0x000fc800078e00ff */
[----:B------:R-:W-:-:S04]  /*08c0*/  IMAD.WIDE.U32 R10, P0, R13, R21, R8 ;  /* 0x000000150d0a7225 */ /* 0x000fc80007800008 */
[----:B------:R-:W-:-:S04]  /*08d0*/  IMAD.WIDE.U32 R8, R13, R20, RZ ;  /* 0x000000140d087225 */ /* 0x000fc800078e00ff */
[----:B------:R-:W-:Y:S01]  /*08e0*/  IMAD.X R13, RZ, RZ, RZ, P0 ;  /* 0x000000ffff0d7224 */ /* 0x000fe200000e06ff */
[----:B------:R-:W-:Y:S01]  /*08f0*/  IADD3 RZ, P0, R9, R10, RZ ;  /* 0x0000000a09ff7210 */ /* 0x000fe20007f1e0ff */
[----:B------:R-:W-:-:S04]  /*0900*/  IMAD.MOV.U32 R12, RZ, RZ, R11 ;  /* 0x000000ffff0c7224 */ /* 0x000fc800078e000b */
[----:B------:R-:W-:-:S08]  /*0910*/  IMAD.WIDE.U32.X R8, R15, R21, R12, P0 ;  /* 0x000000150f087225 */ /* 0x000fd000000e040c */
.L_x_6:
[-CC-:B------:R-:W-:Y:S01]  /*0920*/  SHF.R.U64 R80, R8, R0.reuse, R9.reuse ;  /* 0x0000000008507219 */ /* 0x180fe20000001209 */
[----:B------:R-:W0:Y:S01]  /*0930*/  LDC R12, c[0x0][0x618] ;  /* 0x00018600ff0c7b82 */ /* 0x000e220000000800 */
[----:B------:R-:W-:Y:S01]  /*0940*/  SHF.R.U32.HI R7, RZ, R0, R9 ;  /* 0x00000000ff077219 */ /* 0x000fe20000011609 */
[----:B------:R-:W-:Y:S01]  /*0950*/  ULDC UR4, c[0x0][0x150] ;  /* 0x0000540000047ab9 */ /* 0x000fe20000000800 */
[----:B------:R-:W-:Y:S02]  /*0960*/  IADD3 R11, P0, RZ, -R80, RZ ;  /* 0x80000050ff0b7210 */ /* 0x000fe40007f1e0ff */
[----:B------:R-:W-:-:S03]  /*0970*/  I2FP.F32.U32 R0, R6 ;  /* 0x0000000600007245 */ /* 0x000fc60000201000 */
[----:B------:R-:W1:Y:S01]  /*0980*/  LDC.64 R30, c[0x0][0x640] ;  /* 0x00019000ff1e7b82 */ /* 0x000e620000000a00 */
[----:B------:R-:W-:Y:S02]  /*0990*/  IMAD.X R13, RZ, RZ, ~R7, P0 ;  /* 0x000000ffff0d7224 */ /* 0x000fe400000e0e07 */
[----:B------:R-:W-:Y:S01]  /*09a0*/  FMUL R0, R0, UR4 ;  /* 0x0000000400007c20 */ /* 0x000fe20008400000 */
[----:B------:R-:W-:Y:S01]  /*09b0*/  IMAD.WIDE.U32 R8, R11, R22, R16 ;  /* 0x000000160b087225 */ /* 0x000fe200078e0010 */
[----:B------:R-:W-:-:S03]  /*09c0*/  ULDC UR4, c[0x0][0x154] ;  /* 0x0000550000047ab9 */ /* 0x000fc60000000800 */
[----:B------:R-:W-:Y:S01]  /*09d0*/  IMAD R10, R13, R22, RZ ;  /* 0x000000160d0a7224 */ /* 0x000fe200078e02ff */
[----:B------:R-:W2:Y:S01]  /*09e0*/  LDC R7, c[0x0][0x144] ;  /* 0x00005100ff077b82 */ /* 0x000ea20000000800 */
[----:B------:R-:W3:Y:S02]  /*09f0*/  F2I.U32.TRUNC.NTZ R0, R0 ;  /* 0x0000000000007305 */ /* 0x000ee4000020f000 */
[----:B------:R-:W-:-:S04]  /*0a00*/  IMAD R11, R11, R23, R10 ;  /* 0x000000170b0b7224 */ /* 0x000fc800078e020a */
[----:B------:R-:W-:Y:S01]  /*0a10*/  IMAD.IADD R9, R9, 0x1, R11 ;  /* 0x0000000109097824 */ /* 0x000fe200078e020b */
[----:B------:R-:W4:Y:S01]  /*0a20*/  LDC R24, c[0x0][0x608] ;  /* 0x00018200ff187b82 */ /* 0x000f220000000800 */
[----:B------:R-:W-:-:S03]  /*0a30*/  IMAD.MOV.U32 R11, RZ, RZ, -0x1 ;  /* 0xffffffffff0b7424 */ /* 0x000fc600078e00ff */
[-CC-:B0-----:R-:W-:Y:S02]  /*0a40*/  SHF.R.U64 R22, R8, R12.reuse, R9.reuse ;  /* 0x0000000c08167219 */ /* 0x181fe40000001209 */
[----:B------:R-:W-:Y:S02]  /*0a50*/  I2FP.F32.U32 R8, R5 ;  /* 0x0000000500087245 */ /* 0x000fe40000201000 */
[----:B------:R-:W0:Y:S01]  /*0a60*/  LDC R28, c[0x0][0x658] ;  /* 0x00019600ff1c7b82 */ /* 0x000e220000000800 */
[----:B-1----:R-:W-:Y:S01]  /*0a70*/  ISETP.NE.U32.AND P0, PT, R30, RZ, PT ;  /* 0x000000ff1e00720c */ /* 0x002fe20003f05070 */
[----:B---3--:R-:W-:Y:S02]  /*0a80*/  IMAD.MOV R10, RZ, RZ, -R0 ;  /* 0x000000ffff0a7224 */ /* 0x008fe400078e0a00 */
[----:B------:R-:W-:Y:S01]  /*0a90*/  FMUL R8, R8, UR4 ;  /* 0x0000000408087c20 */ /* 0x000fe20008400000 */
[----:B------:R-:W-:Y:S02]  /*0aa0*/  SHF.R.U32.HI R9, RZ, R12, R9 ;  /* 0x0000000cff097219 */ /* 0x000fe40000011609 */
[----:B------:R-:W-:Y:S01]  /*0ab0*/  ISETP.NE.AND.EX P0, PT, R31, RZ, PT, P0 ;  /* 0x000000ff1f00720c */ /* 0x000fe20003f05300 */
[----:B------:R1:W3:Y:S01]  /*0ac0*/  F2I.U32.TRUNC.NTZ R15, R8 ;  /* 0x00000008000f7305 */ /* 0x0002e2000020f000 */
[----:B------:R-:W1:Y:S01]  /*0ad0*/  LDC R20, c[0x0][0x148] ;  /* 0x00005200ff147b82 */ /* 0x000e620000000800 */
[----:B--2---:R-:W-:-:S07]  /*0ae0*/  IMAD R0, R7, R10, R6 ;  /* 0x0000000a07007224 */ /* 0x004fce00078e0206 */
[----:B------:R-:W2:Y:S01]  /*0af0*/  LDC R26, c[0x0][0x600] ;  /* 0x00018000ff1a7b82 */ /* 0x000ea20000000800 */
[-CC-:B----4-:R-:W-:Y:S02]  /*0b00*/  SHF.R.U64 R32, R22, R24.reuse, R9.reuse ;  /* 0x0000001816207219 */ /* 0x190fe40000001209 */
[----:B------:R-:W-:Y:S01]  /*0b10*/  SHF.R.U32.HI R7, RZ, R24, R9 ;  /* 0x00000018ff077219 */ /* 0x000fe20000011609 */
[----:B------:R-:W-:-:S04]  /*0b20*/  IMAD.MOV.U32 R9, RZ, RZ, 0x1 ;  /* 0x00000001ff097424 */ /* 0x000fc800078e00ff */
[----:B------:R-:W4:Y:S01]  /*0b30*/  LDC R21, c[0x0][0x648] ;  /* 0x00019200ff157b82 */ /* 0x000f220000000800 */
[-C--:B0-----:R-:W-:Y:S02]  /*0b40*/  SHF.L.U32 R6, R11, R28.reuse, RZ ;  /* 0x0000001c0b067219 */ /* 0x081fe400000006ff */
[--C-:B------:R-:W-:Y:S02]  /*0b50*/  SHF.R.U64 R24, R32, R28, R7.reuse ;  /* 0x0000001c20187219 */ /* 0x100fe40000001207 */
[----:B------:R-:W-:Y:S02]  /*0b60*/  LOP3.LUT R13, RZ, R6, RZ, 0x33, !PT ;  /* 0x00000006ff0d7212 */ /* 0x000fe400078e33ff */
[-C--:B------:R-:W-:Y:S01]  /*0b70*/  SHF.R.U32.HI R7, RZ, R28.reuse, R7 ;  /* 0x0000001cff077219 */ /* 0x080fe20000011607 */
[----:B------:R-:W0:Y:S01]  /*0b80*/  LDC R23, c[0x0][0x638] ;  /* 0x00018e00ff177b82 */ /* 0x000e220000000800 */
[----:B------:R-:W-:Y:S01]  /*0b90*/  SHF.L.U32 R12, R9, R28, RZ ;  /* 0x0000001c090c7219 */ /* 0x000fe200000006ff */
[----:B------:R-:W-:-:S06]  /*0ba0*/  IMAD.MOV.U32 R6, RZ, RZ, R24 ;  /* 0x000000ffff067224 */ /* 0x000fcc00078e0018 */
[----:B------:R-:W0:Y:S01]  /*0bb0*/  LDC R81, c[0x0][0x610] ;  /* 0x00018400ff517b82 */ /* 0x000e220000000800 */
[----:B-1-3--:R-:W-:Y:S05]  /*0bc0*/  @!P0 BRA `(.L_x_7) ;  /* 0x0000000000288947 */ /* 0x00afea0003800000 */
[----:B------:R-:W1:Y:S02]  /*0bd0*/  LDC R11, c[0x0][0x64c] ;  /* 0x00019300ff0b7b82 */ /* 0x000e640000000800 */
[----:B-1----:R-:W-:-:S05]  /*0be0*/  IADD3 R11, P0, R24, R11, RZ ;  /* 0x0000000b180b7210 */ /* 0x002fca0007f1e0ff */
        /* <DEDUP_REMOVED lines=8> */
.L_x_7:
[----:B----4-:R-:W-:Y:S01]  /*0c70*/  SHF.R.U64 R6, R6, R21, R7 ;  /* 0x0000001506067219 */ /* 0x010fe20000001207 */
[----:B--2---:R-:W-:Y:S01]  /*0c80*/  VIADD R7, R26, 0xffffffff ;  /* 0xffffffff1a077836 */ /* 0x004fe20000000000 */
[----:B------:R-:W-:Y:S01]  /*0c90*/  LOP3.LUT R13, R32, R13, RZ, 0xc0, !PT ;  /* 0x0000000d200d7212 */ /* 0x000fe200078ec0ff */
[----:B------:R-:W-:Y:S02]  /*0ca0*/  IMAD.MOV R15, RZ, RZ, -R15 ;  /* 0x000000ffff0f7224 */ /* 0x000fe400078e0a0f */
[----:B------:R-:W-:Y:S02]  /*0cb0*/  IMAD.MOV R8, RZ, RZ, -R6 ;  /* 0x000000ffff087224 */ /* 0x000fe400078e0a06 */
[----:B------:R-:W-:Y:S01]  /*0cc0*/  IMAD R13, R12, R6, R13 ;  /* 0x000000060c0d7224 */ /* 0x000fe200078e020d */
[----:B------:R-:W-:Y:S01]  /*0cd0*/  LOP3.LUT R6, R22, R7, RZ, 0xc0, !PT ;  /* 0x0000000716067212 */ /* 0x000fe200078ec0ff */
[----:B------:R-:W-:Y:S02]  /*0ce0*/  @P3 IMAD R0, R20, R15, R5 ;  /* 0x0000000f14003224 */ /* 0x000fe400078e0205 */
[----:B0-----:R-:W-:-:S02]  /*0cf0*/  IMAD R5, R8, R23, R24 ;  /* 0x0000001708057224 */ /* 0x001fc400078e0218 */
[----:B------:R-:W-:Y:S02]  /*0d00*/  IMAD R81, R13, R81, R0 ;  /* 0x000000510d517224 */ /* 0x000fe400078e0200 */
[----:B------:R-:W-:Y:S02]  /*0d10*/  IMAD R6, R5, R26, R6 ;  /* 0x0000001a05067224 */ /* 0x000fe400078e0206 */
[----:B------:R-:W-:-:S03]  /*0d20*/  IMAD.MOV.U32 R0, RZ, RZ, 0x1 ;  /* 0x00000001ff007424 */ /* 0x000fc600078e00ff */
[----:B------:R-:W-:Y:S02]  /*0d30*/  SEL R82, R6, R81, !P3 ;  /* 0x0000005106527207 */ /* 0x000fe40005800000 */
[----:B------:R-:W-:-:S07]  /*0d40*/  SEL R81, R81, R6, !P3 ;  /* 0x0000000651517207 */ /* 0x000fce0005800000 */
.L_x_5:
[----:B------:R-:W-:-:S08]  /*0d50*/  NOP ;  /* 0x0000000000007918 */ /* 0x000fd00000000000 */
[----:B------:R-:W0:Y:S02]  /*0d60*/  USETMAXREG.TRY_ALLOC.CTAPOOL UP0, 0xe8 ;  /* 0x000000e8000079c8 */ /* 0x000e240008000600 */
[----:B0-----:R-:W-:-:S13]  /*0d70*/  PLOP3.LUT P0, PT, PT, PT, UP0, 0x80, 0x0 ;  /* 0x000000000000781c */ /* 0x001fda0003f0f008 */
[----:B------:R-:W-:Y:S05]  /*0d80*/  @!P0 BRA `(.L_x_5) ;  /* 0xfffffffc00f08947 */ /* 0x000fea000383ffff */
[----:B------:R-:W-:Y:S01]  /*0d90*/  ULDC.64 UR4, c[0x0][0x598] ;  /* 0x0001660000047ab9 */ /* 0x000fe20000000a00 */
[----:B------:R-:W-:Y:S01]  /*0da0*/  ULDC.64 UR38, c[0x0][0x208] ;  /* 0x0000820000267ab9 */ /* 0x000fe20000000a00 */
[----:B------:R-:W-:-:S04]  /*0db0*/  ISETP.NE.U32.AND P0, PT, RZ, UR4, PT ;  /* 0x00000004ff007c0c */ /* 0x000fc8000bf05070 */
[----:B------:R-:W-:-:S13]  /*0dc0*/  ISETP.NE.AND.EX P0, PT, RZ, UR5, PT, P0 ;  /* 0x00000005ff007c0c */ /* 0x000fda000bf05300 */
[----:B------:R-:W-:Y:S05]  /*0dd0*/  @!P0 BRA `(.L_x_8) ;  /* 0x00000000001c8947 */ /* 0x000fea0003800000 */
[----:B------:R-:W0:Y:S02]  /*0de0*/  LDC.64 R6, c[0x0][0x598] ;  /* 0x00016600ff067b82 */ /* 0x000e240000000a00 */
[----:B0-----:R-:W2:Y:S02]  /*0df0*/  LDG.E.64 R6, desc[UR38][R6.64] ;  /* 0x0000002606067981 */ /* 0x001ea4000c1e1b00 */
[----:B--2---:R-:W-:-:S04]  /*0e00*/  ISETP.NE.U32.AND P0, PT, R6, RZ, PT ;  /* 0x000000ff0600720c */ /* 0x004fc80003f05070 */
[----:B------:R-:W-:-:S13]  /*0e10*/  ISETP.NE.AND.EX P0, PT, R7, RZ, PT, P0 ;  /* 0x000000ff0700720c */ /* 0x000fda0003f05300 */
[----:B------:R-:W-:Y:S05]  /*0e20*/  @!P0 BRA `(.L_x_8) ;  /* 0x0000000000088947 */ /* 0x000fea0003800000 */
[----:B------:R0:W5:Y:S01]  /*0e30*/  LD.E R19, desc[UR38][R6.64] ;  /* 0x0000002606137980 */ /* 0x000162000c101900 */
[----:B------:R-:W-:Y:S05]  /*0e40*/  BRA `(.L_x_9) ;  /* 0x0000000000247947 */ /* 0x000fea0003800000 */
.L_x_8:
[----:B------:R-:W-:Y:S02]  /*0e50*/  ULDC.64 UR4, c[0x0][0x588] ;  /* 0x0001620000047ab9 */ /* 0x000fe40000000a00 */
[----:B------:R-:W-:-:S04]  /*0e60*/  ISETP.NE.U32.AND P0, PT, RZ, UR4, PT ;  /* 0x00000004ff007c0c */ /* 0x000fc8000bf05070 */
[----:B------:R-:W-:-:S13]  /*0e70*/  ISETP.NE.AND.EX P0, PT, RZ, UR5, PT, P0 ;  /* 0x00000005ff007c0c */ /* 0x000fda000bf05300 */
[----:B------:R-:W-:Y:S05]  /*0e80*/  @!P0 BRA `(.L_x_10) ;  /* 0x00000000000c8947 */ /* 0x000fea0003800000 */
[----:B------:R-:W0:Y:S02]  /*0e90*/  LDC.64 R6, c[0x0][0x588] ;  /* 0x00016200ff067b82 */ /* 0x000e240000000a00 */
[----:B0-----:R1:W5:Y:S01]  /*0ea0*/  LDG.E R19, desc[UR38][R6.64] ;  /* 0x0000002606137981 */ /* 0x001362000c1e1900 */
[----:B------:R-:W-:Y:S05]  /*0eb0*/  BRA `(.L_x_9) ;  /* 0x0000000000087947 */ /* 0x000fea0003800000 */
.L_x_10:
[----:B------:R-:W-:Y:S02]  /*0ec0*/  ULDC UR4, c[0x0][0x580] ;  /* 0x0001600000047ab9 */ /* 0x000fe40000000800 */
[----:B------:R-:W-:-:S07]  /*0ed0*/  IMAD.U32 R19, RZ, RZ, UR4 ;  /* 0x00000004ff137e24 */ /* 0x000fce000f8e00ff */
.L_x_9:
[----:B------:R-:W-:Y:S02]  /*0ee0*/  ULDC.64 UR4, c[0x0][0x5a0] ;  /* 0x0001680000047ab9 */ /* 0x000fe40000000a00 */
[----:B------:R-:W-:-:S04]  /*0ef0*/  ISETP.NE.U32.AND P0, PT, RZ, UR4, PT ;  /* 0x00000004ff007c0c */ /* 0x000fc8000bf05070 */
[----:B------:R-:W-:-:S13]  /*0f00*/  ISETP.NE.AND.EX P0, PT, RZ, UR5, PT, P0 ;  /* 0x00000005ff007c0c */ /* 0x000fda000bf05300 */
[----:B------:R-:W-:Y:S05]  /*0f10*/  @!P0 BRA `(.L_x_11) ;  /* 0x00000000001c8947 */ /* 0x000fea0003800000 */
[----:B01----:R-:W0:Y:S02]  /*0f20*/  LDC.64 R6, c[0x0][0x5a0] ;  /* 0x00016800ff067b82 */ /* 0x003e240000000a00 */
[----:B0-----:R-:W2:Y:S02]  /*0f30*/  LDG.E.64 R6, desc[UR38][R6.64] ;  /* 0x0000002606067981 */ /* 0x001ea4000c1e1b00 */
[----:B--2---:R-:W-:-:S04]  /*0f40*/  ISETP.NE.U32.AND P0, PT, R6, RZ, PT ;  /* 0x000000ff0600720c */ /* 0x004fc80003f05070 */
[----:B------:R-:W-:-:S13]  /*0f50*/  ISETP.NE.AND.EX P0, PT, R7, RZ, PT, P0 ;  /* 0x000000ff0700720c */ /* 0x000fda0003f05300 */
[----:B------:R-:W-:Y:S05]  /*0f60*/  @!P0 BRA `(.L_x_11) ;  /* 0x0000000000088947 */ /* 0x000fea0003800000 */
[----:B------:R0:W5:Y:S01]  /*0f70*/  LD.E R72, desc[UR38][R6.64] ;  /* 0x0000002606487980 */ /* 0x000162000c101900 */
[----:B------:R-:W-:Y:S05]  /*0f80*/  BRA `(.L_x_12) ;  /* 0x0000000000247947 */ /* 0x000fea0003800000 */
.L_x_11:
[----:B------:R-:W-:Y:S02]  /*0f90*/  ULDC.64 UR4, c[0x0][0x590] ;  /* 0x0001640000047ab9 */ /* 0x000fe40000000a00 */
[----:B------:R-:W-:-:S04]  /*0fa0*/  ISETP.NE.U32.AND P0, PT, RZ, UR4, PT ;  /* 0x00000004ff007c0c */ /* 0x000fc8000bf05070 */
[----:B------:R-:W-:-:S13]  /*0fb0*/  ISETP.NE.AND.EX P0, PT, RZ, UR5, PT, P0 ;  /* 0x00000005ff007c0c */ /* 0x000fda000bf05300 */
[----:B------:R-:W-:Y:S05]  /*0fc0*/  @!P0 BRA `(.L_x_13) ;  /* 0x00000000000c8947 */ /* 0x000fea0003800000 */
[----:B------:R-:W2:Y:S02]  /*0fd0*/  LDC.64 R72, c[0x0][0x590] ;  /* 0x00016400ff487b82 */ /* 0x000ea40000000a00 */
[----:B--2---:R2:W5:Y:S01]  /*0fe0*/  LDG.E R72, desc[UR38][R72.64] ;  /* 0x0000002648487981 */ /* 0x004562000c1e1900 */
[----:B------:R-:W-:Y:S05]  /*0ff0*/  BRA `(.L_x_12) ;  /* 0x0000000000087947 */ /* 0x000fea0003800000 */
.L_x_13:
[----:B------:R-:W-:Y:S02]  /*1000*/  ULDC UR4, c[0x0][0x584] ;  /* 0x0001610000047ab9 */ /* 0x000fe40000000800 */
[----:B------:R-:W-:-:S07]  /*1010*/  IMAD.U32 R72, RZ, RZ, UR4 ;  /* 0x00000004ff487e24 */ /* 0x000fce000f8e00ff */
.L_x_12:
[----:B------:R-:W-:-:S13]  /*1020*/  LOP3.LUT P0, RZ, R0, 0xff, RZ, 0xc0, !PT ;  /* 0x000000ff00ff7812 */ /* 0x000fda000780c0ff */
[----:B------:R-:W-:Y:S05]  /*1030*/  @!P0 EXIT ;  /* 0x000000000000894d */ /* 0x000fea0003800000 */
[----:B------:R-:W3:Y:S01]  /*1040*/  LDC R74, c[0x0][0x658] ;  /* 0x00019600ff4a7b82 */ /* 0x000ee20000000800 */
[----:B------:R-:W-:Y:S01]  /*1050*/  ULDC.64 UR6, c[0x0][0x288] ;  /* 0x0000a20000067ab9 */ /* 0x000fe20000000a00 */
[----:B------:R-:W-:Y:S01]  /*1060*/  LOP3.LUT R14, R14, 0x1, RZ, 0xc0, !PT ;  /* 0x000000010e0e7812 */ /* 0x000fe200078ec0ff */
[----:B------:R-:W-:Y:S01]  /*1070*/  UIADD3 UR4, UR7, 0x3f, URZ ;  /* 0x0000003f07047890 */ /* 0x000fe2000fffe03f */
[----:B------:R-:W-:Y:S01]  /*1080*/  SHF.R.U32.HI R0, RZ, 0x2, R3 ;  /* 0x00000002ff007819 */ /* 0x000fe20000011603 */
[----:B01----:R-:W-:Y:S01]  /*1090*/  IMAD.MOV.U32 R7, RZ, RZ, -0x1 ;  /* 0xffffffffff077424 */ /* 0x003fe200078e00ff */
[----:B------:R-:W-:Y:S01]  /*10a0*/  SHF.R.U32.HI R4, RZ, 0x1, R4 ;  /* 0x00000001ff047819 */ /* 0x000fe20000011604 */
[----:B------:R-:W-:Y:S01]  /*10b0*/  USHF.R.S32.HI UR5, URZ, 0x1f, UR4 ;  /* 0x0000001f3f057899 */ /* 0x000fe20008011404 */
[----:B------:R-:W-:Y:S01]  /*10c0*/  IMAD.SHL.U32 R5, R14, 0x40, RZ ;  /* 0x000000400e057824 */ /* 0x000fe200078e00ff */
[----:B------:R-:W-:Y:S01]  /*10d0*/  LOP3.LUT R0, R0, 0x7, RZ, 0xc0, !PT ;  /* 0x0000000700007812 */ /* 0x000fe200078ec0ff */
[----:B------:R-:W-:Y:S01]  /*10e0*/  IMAD.MOV.U32 R9, RZ, RZ, 0x1 ;  /* 0x00000001ff097424 */ /* 0x000fe200078e00ff */
[----:B------:R-:W-:Y:S01]  /*10f0*/  ULEA.HI UR5, UR5, UR4, URZ, 0x6 ;  /* 0x0000000405057291 */ /* 0x000fe2000f8f303f */
[----:B------:R-:W-:Y:S01]  /*1100*/  LOP3.LUT R23, R4, 0x30, RZ, 0xc0, !PT ;  /* 0x0000003004177812 */ /* 0x000fe200078ec0ff */
[----:B------:R-:W-:Y:S01]  /*1110*/  IMAD.U32 R6, RZ, RZ, UR6 ;  /* 0x00000006ff067e24 */ /* 0x000fe2000f8e00ff */
[--C-:B------:R-:W-:Y:S01]  /*1120*/  LOP3.LUT R22, R5, 0x40, R0.reuse, 0xe2, !PT ;  /* 0x0000004005167812 */ /* 0x100fe200078ee200 */
[----:B------:R-:W-:Y:S01]  /*1130*/  USHF.R.S32.HI UR43, URZ, 0x6, UR5 ;  /* 0x000000063f2b7899 */ /* 0x000fe20008011405 */
[-C--:B------:R-:W-:Y:S01]  /*1140*/  IADD3 R5, RZ, -R23.reuse, -R0 ;  /* 0x80000017ff057210 */ /* 0x080fe20007ffe800 */
[----:B------:R-:W-:Y:S01]  /*1150*/  ULDC UR4, c[0x0][0x284] ;  /* 0x0000a10000047ab9 */ /* 0x000fe20000000800 */
[C---:B--2---:R-:W-:Y:S01]  /*1160*/  LOP3.LUT R73, R3.reuse, 0x3, RZ, 0xc0, !PT ;  /* 0x0000000303497812 */ /* 0x044fe200078ec0ff */
[----:B------:R-:W-:Y:S01]  /*1170*/  UISETP.LT.AND UP0, UPT, UR43, 0x1, UPT ;  /* 0x000000012b00788c */ /* 0x000fe2000bf01270 */
[----:B------:R-:W-:Y:S01]  /*1180*/  LOP3.LUT R76, R3, 0x80, RZ, 0xc0, !PT ;  /* 0x00000080034c7812 */ /* 0x000fe200078ec0ff */
[----:B------:R-:W-:Y:S01]  /*1190*/  IMAD R5, R14, -0x40, R5 ;  /* 0xffffffc00e057824 */ /* 0x000fe200078e0205 */
[----:B------:R-:W-:Y:S01]  /*11a0*/  LOP3.LUT R22, R22, R23, RZ, 0xfc, !PT ;  /* 0x0000001716167212 */ /* 0x000fe200078efcff */
[----:B------:R-:W-:Y:S01]  /*11b0*/  USEL UR44, UR43, 0x1, UP0 ;  /* 0x000000012b2c7887 */ /* 0x000fe20008000000 */
[-C--:B---3--:R-:W-:Y:S01]  /*11c0*/  SHF.L.U32 R7, R7, R74.reuse, RZ ;  /* 0x0000004a07077219 */ /* 0x088fe200000006ff */
[----:B------:R-:W-:Y:S01]  /*11d0*/  IMAD R73, R73, -0x2, R6 ;  /* 0xfffffffe49497824 */ /* 0x000fe200078e0206 */
[----:B------:R-:W-:Y:S01]  /*11e0*/  SHF.L.U32 R74, R9, R74, RZ ;  /* 0x0000004a094a7219 */ /* 0x000fe200000006ff */
[----:B------:R-:W-:Y:S01]  /*11f0*/  IMAD.SHL.U32 R75, R3, 0x2, RZ ;  /* 0x00000002034b7824 */ /* 0x000fe200078e00ff */
[----:B------:R-:W-:Y:S01]  /*1200*/  SHF.R.U32.HI R76, RZ, 0x7, R76 ;  /* 0x00000007ff4c7819 */ /* 0x000fe2000001164c */
[----:B------:R-:W-:Y:S01]  /*1210*/  VIADD R78, R5, UR4 ;  /* 0x00000004054e7c36 */ /* 0x000fe20008000000 */
[----:B------:R-:W-:Y:S01]  /*1220*/  LOP3.LUT R77, RZ, R7, RZ, 0x33, !PT ;  /* 0x00000007ff4d7212 */ /* 0x000fe200078e33ff */
[----:B------:R-:W-:Y:S01]  /*1230*/  IMAD.MOV.U32 R23, RZ, RZ, RZ ;  /* 0x000000ffff177224 */ /* 0x000fe200078e00ff */
[----:B------:R-:W-:Y:S01]  /*1240*/  UIADD3 UR44, UR43, -UR44, URZ ;  /* 0x8000002c2b2c7290 */ /* 0x000fe2000fffe03f */
[----:B------:R-:W-:Y:S01]  /*1250*/  UMOV UR40, URZ ;  /* 0x0000003f00287c82 */ /* 0x000fe20008000000 */
[----:B------:R-:W-:-:S10]  /*1260*/  UMOV UR41, URZ ;  /* 0x0000003f00297c82 */ /* 0x000fd40008000000 */
.L_x_131:
[----:B0-----:R-:W0:Y:S01]  /*1270*/  SHFL.IDX PT, R0, R76, RZ, 0x1f ;  /* 0x00001fff4c007589 */ /* 0x001e2200000e0000 */
[----:B-1----:R-:W1:Y:S01]  /*1280*/  S2UR UR7, SR_CgaCtaId ;  /* 0x00000000000779c3 */ /* 0x002e620000008800 */
[----:B------:R-:W-:Y:S01]  /*1290*/  UMOV UR6, 0x400 ;  /* 0x0000040000067882 */ /* 0x000fe20000000000 */
[----:B0-----:R-:W-:Y:S01]  /*12a0*/  R2UR UR4, R0 ;  /* 0x00000000000472ca */ /* 0x001fe200000e0000 */
[----:B-1----:R-:W-:-:S12]  /*12b0*/  ULEA UR6, UR7, UR6, 0x18 ;  /* 0x0000000607067291 */ /* 0x002fd8000f8ec03f */
[----:B------:R-:W-:-:S04]  /*12c0*/  ULEA.HI UR5, UR4, UR4, URZ, 0x1 ;  /* 0x0000000404057291 */ /* 0x000fc8000f8f083f */
[----:B------:R-:W-:-:S04]  /*12d0*/  ULOP3.LUT UR5, UR5, 0xffffe, URZ, 0xc0, !UPT ;  /* 0x000ffffe05057892 */ /* 0x000fc8000f8ec03f */
[----:B------:R-:W-:-:S03]  /*12e0*/  UIADD3 UR5, UR4, -UR5, URZ ;  /* 0x8000000504057290 */ /* 0x000fc6000fffe03f */
[----:B------:R-:W-:Y:S01]  /*12f0*/  ULDC UR4, c[0x0][0x28c] ;  /* 0x0000a30000047ab9 */ /* 0x000fe20000000800 */
[----:B------:R-:W-:Y:S01]  /*1300*/  ULEA UR5, UR5, UR6, 0xc ;  /* 0x0000000605057291 */ /* 0x000fe2000f8e603f */
[----:B------:R-:W-:-:S03]  /*1310*/  ISETP.LT.AND P0, PT, RZ, UR4, PT ;  /* 0x00000004ff007c0c */ /* 0x000fc6000bf01270 */
[----:B------:R-:W-:-:S04]  /*1320*/  UIADD3 UR5, UR5, 0x180, URZ ;  /* 0x0000018005057890 */ /* 0x000fc8000fffe03f */
[----:B------:R-:W-:-:S04]  /*1330*/  USHF.R.U32.HI UR5, URZ, 0x4, UR5 ;  /* 0x000000043f057899 */ /* 0x000fc80008011605 */
[----:B------:R-:W-:-:S04]  /*1340*/  ULOP3.LUT UR5, UR5, 0x3fff, URZ, 0xc0, !UPT ;  /* 0x00003fff05057892 */ /* 0x000fc8000f8ec03f */
[----:B------:R-:W-:Y:S01]  /*1350*/  ULOP3.LUT UR45, UR5, 0x10000, URZ, 0xfc, !UPT ;  /* 0x00010000052d7892 */ /* 0x000fe2000f8efc3f */
[----:B---34-:R-:W-:Y:S11]  /*1360*/  @P0 BRA `(.L_x_14) ;  /* 0x0000000000400947 */ /* 0x018ff60003800000 */
[----:B------:R-:W-:Y:S01]  /*1370*/  MOV R0, 0x0 ;  /* 0x0000000000007802 */ /* 0x000fe20000000f00 */
[----:B------:R-:W-:Y:S01]  /*1380*/  ULDC.64 UR4, c[0x4][0x68] ;  /* 0x01001a0000047ab9 */ /* 0x000fe20000000a00 */
[----:B------:R-:W-:Y:S01]  /*1390*/  ULDC.64 UR6, c[0x4][0x8] ;  /* 0x0100020000067ab9 */ /* 0x000fe20000000a00 */
[----:B------:R-:W-:Y:S01]  /*13a0*/  IMAD.U32 R4, RZ, RZ, UR4 ;  /* 0x00000004ff047e24 */ /* 0x000fe2000f8e00ff */
[----:B------:R0:W1:Y:S01]  /*13b0*/  LDC.64 R14, c[0x4][R0] ;  /* 0x01000000000e7b82 */ /* 0x0000620000000a00 */
[----:B------:R-:W-:Y:S01]  /*13c0*/  IMAD.U32 R5, RZ, RZ, UR5 ;  /* 0x00000005ff057e24 */ /* 0x000fe2000f8e00ff */
[----:B------:R-:W-:Y:S01]  /*13d0*/  ULDC.64 UR4, c[0x4][0x70] ;  /* 0x01001c0000047ab9 */ /* 0x000fe20000000a00 */
[----:B------:R-:W-:Y:S02]  /*13e0*/  IMAD.U32 R10, RZ, RZ, UR6 ;  /* 0x00000006ff0a7e24 */ /* 0x000fe4000f8e00ff */
[----:B------:R-:W-:Y:S02]  /*13f0*/  IMAD.U32 R6, RZ, RZ, UR4 ;  /* 0x00000004ff067e24 */ /* 0x000fe4000f8e00ff */
[----:B------:R-:W-:-:S02]  /*1400*/  IMAD.U32 R7, RZ, RZ, UR5 ;  /* 0x00000005ff077e24 */ /* 0x000fc4000f8e00ff */
[----:B------:R-:W-:Y:S02]  /*1410*/  IMAD.U32 R11, RZ, RZ, UR7 ;  /* 0x00000007ff0b7e24 */ /* 0x000fe4000f8e00ff */
[----:B------:R-:W-:Y:S02]  /*1420*/  IMAD.MOV.U32 R8, RZ, RZ, 0x1e1 ;  /* 0x000001e1ff087424 */ /* 0x000fe400078e00ff */
[----:B------:R-:W-:Y:S02]  /*1430*/  IMAD.MOV.U32 R12, RZ, RZ, 0x1 ;  /* 0x00000001ff0c7424 */ /* 0x000fe400078e00ff */
[----:B0-----:R-:W-:-:S07]  /*1440*/  IMAD.MOV.U32 R13, RZ, RZ, RZ ;  /* 0x000000ffff0d7224 */ /* 0x001fce00078e00ff */
[----:B------:R-:W-:-:S07]  /*1450*/  LEPC R20, `(.L_x_14) ;  /* 0x000000001014794e */ /* 0x000fce0000000000 */
[----:B-1---5:R-:W-:Y:S05]  /*1460*/  CALL.ABS.NOINC R14 ;  /* 0x000000000e007343 */ /* 0x022fea0003c00000 */
.L_x_14:
[----:B------:R-:W-:-:S04]  /*1470*/  LOP3.LUT R0, R18, 0x1, RZ, 0xfc, !PT ;  /* 0x0000000112007812 */ /* 0x000fc800078efcff */
[----:B------:R-:W-:-:S13]  /*1480*/  ISETP.NE.AND P0, PT, R0, 0x3, PT ;  /* 0x000000030000780c */ /* 0x000fda0003f05270 */
[----:B------:R-:W-:Y:S05]  /*1490*/  @!P0 BRA `(.L_x_15) ;  /* 0x0000000000048947 */ /* 0x000fea0003800000 */
[----:B------:R-:W-:Y:S01]  /*14a0*/  BPT.TRAP 0x1 ;  /* 0x000000040000795c */ /* 0x000fe20000300000 */
.L_x_15:
[----:B------:R-:W0:Y:S01]  /*14b0*/  S2UR UR5, SR_CgaCtaId ;  /* 0x00000000000579c3 */ /* 0x000e220000008800 */
[----:B------:R-:W-:Y:S01]  /*14c0*/  UMOV UR4, 0x400 ;  /* 0x0000040000047882 */ /* 0x000fe20000000000 */
[----:B------:R-:W-:Y:S02]  /*14d0*/  IMAD.U32 R0, RZ, RZ, UR40 ;  /* 0x00000028ff007e24 */ /* 0x000fe4000f8e00ff */
[----:B------:R-:W-:-:S03]  /*14e0*/  IMAD.U32 R3, RZ, RZ, UR41 ;  /* 0x00000029ff037e24 */ /* 0x000fc6000f8e00ff */
[----:B------:R-:W-:Y:S01]  /*14f0*/  SHF.L.U32 R0, R0, 0x1f, RZ ;  /* 0x0000001f00007819 */ /* 0x000fe200000006ff */
[----:B0-----:R-:W-:-:S06]  /*1500*/  ULEA UR4, UR5, UR4, 0x18 ;  /* 0x0000000405047291 */ /* 0x001fcc000f8ec03f */
[----:B------:R-:W-:-:S04]  /*1510*/  IMAD.U32 R6, RZ, RZ, UR4 ;  /* 0x00000004ff067e24 */ /* 0x000fc8000f8e00ff */
[----:B------:R-:W-:-:S04]  /*1520*/  IMAD R3, R3, 0x8, R6 ;  /* 0x0000000803037824 */ /* 0x000fc800078e0206 */
[----:B------:R0:W1:Y:S01]  /*1530*/  SYNCS.PHASECHK.TRANS64.TRYWAIT P1, [R3+URZ], R0 ;  /* 0x00000000030075a7 */ /* 0x000062000802017f */
[----:B------:R-:W-:Y:S05]  /*1540*/  @!P0 BRA `(.L_x_16) ;  /* 0x0000000000048947 */ /* 0x000fea0003800000 */
[----:B------:R-:W-:Y:S01]  /*1550*/  BPT.TRAP 0x1 ;  /* 0x000000040000795c */ /* 0x000fe20000300000 */
.L_x_16:
[----:B------:R-:W-:-:S05]  /*1560*/  IMAD.U32 R4, RZ, RZ, UR44 ;  /* 0x0000002cff047e24 */ /* 0x000fca000f8e00ff */
[----:B------:R-:W-:Y:S01]  /*1570*/  ISETP.GE.AND P2, PT, R4, 0x1, PT ;  /* 0x000000010400780c */ /* 0x000fe20003f46270 */
[----:B-1----:R-:W-:-:S12]  /*1580*/  @P1 BRA `(.L_x_17) ;  /* 0x0000000000081947 */ /* 0x002fd80003800000 */
[----:B------:R-:W1:Y:S02]  /*1590*/  SYNCS.PHASECHK.TRANS64.TRYWAIT P1, [R3+URZ], R0 ;  /* 0x00000000030075a7 */ /* 0x000e64000802017f */
[----:B-1----:R-:W-:Y:S05]  /*15a0*/  @!P1 BRA `(.L_x_18) ;  /* 0x0000005400cc9947 */ /* 0x002fea0003800000 */
.L_x_17:
[----:B------:R-:W-:Y:S05]  /*15b0*/  WARPSYNC.ALL ;  /* 0x0000000000007948 */ /* 0x000fea0003800000 */
[----:B------:R-:W-:Y:S01]  /*15c0*/  R2UR UR4, R6 ;  /* 0x00000000060472ca */ /* 0x000fe200000e0000 */
[----:B------:R-:W-:Y:S01]  /*15d0*/  ULEA UR5, UR41, UR45, 0xa ;  /* 0x0000002d29057291 */ /* 0x000fe2000f8e503f */
[----:B------:R-:W-:Y:S01]  /*15e0*/  WARPGROUP.ARRIVE ;  /* 0x00000000000079c5 */ /* 0x000fe20000000000 */
[----:B------:R-:W-:Y:S01]  /*15f0*/  UMOV UR9, 0x80000020 ;  /* 0x8000002000097882 */ /* 0x000fe20000000000 */
[----:B------:R-:W-:Y:S01]  /*1600*/  UMOV UR11, 0x80000020 ;  /* 0x80000020000b7882 */ /* 0x000fe20000000000 */
[----:B------:R-:W-:Y:S01]  /*1610*/  UMOV UR13, UR9 ;  /* 0x00000009000d7c82 */ /* 0x000fe20008000000 */
[----:B------:R-:W-:Y:S01]  /*1620*/  UMOV UR15, 0x80000020 ;  /* 0x80000020000f7882 */ /* 0x000fe20000000000 */
[----:B------:R-:W-:Y:S01]  /*1630*/  UMOV UR17, UR9 ;  /* 0x0000000900117c82 */ /* 0x000fe20008000000 */
[----:B------:R-:W-:Y:S01]  /*1640*/  UMOV UR8, UR5 ;  /* 0x0000000500087c82 */ /* 0x000fe20008000000 */
[----:B------:R-:W-:Y:S01]  /*1650*/  UMOV UR19, 0x80000020 ;  /* 0x8000002000137882 */ /* 0x000fe20000000000 */
[----:B------:R-:W-:Y:S01]  /*1660*/  UMOV UR12, UR8 ;  /* 0x00000008000c7c82 */ /* 0x000fe20008000000 */
[----:B------:R-:W-:Y:S01]  /*1670*/  UMOV UR16, UR8 ;  /* 0x0000000800107c82 */ /* 0x000fe20008000000 */
[----:B------:R-:W-:-:S02]  /*1680*/  UIADD3 UR6, UR5, 0x200, URZ ;  /* 0x0000020005067890 */ /* 0x000fc4000fffe03f */
[----:B------:R-:W-:-:S04]  /*1690*/  UIADD3 UR4, UR4, 0x2c180, URZ ;  /* 0x0002c18004047890 */ /* 0x000fc8000fffe03f */
[----:B------:R-:W-:-:S04]  /*16a0*/  USHF.R.U32.HI UR4, URZ, 0x4, UR4 ;  /* 0x000000043f047899 */ /* 0x000fc80008011604 */
[----:B------:R-:W-:-:S04]  /*16b0*/  ULOP3.LUT UR4, UR4, 0x3fff, URZ, 0xc0, !UPT ;  /* 0x00003fff04047892 */ /* 0x000fc8000f8ec03f */
[----:B------:R-:W-:-:S04]  /*16c0*/  ULOP3.LUT UR4, UR4, 0x10000, URZ, 0xfc, !UPT ;  /* 0x0001000004047892 */ /* 0x000fc8000f8efc3f */
[----:B------:R-:W-:-:S04]  /*16d0*/  UIMAD UR10, UR41, 0xc0, UR4 ;  /* 0x000000c0290a78a4 */ /* 0x000fc8000f8e0204 */
[----:B------:R-:W-:Y:S02]  /*16e0*/  UIADD3 UR14, UR10, 0x40, URZ ;  /* 0x000000400a0e7890 */ /* 0x000fe4000fffe03f */
[----:B------:R-:W-:-:S03]  /*16f0*/  UIADD3 UR18, UR10, 0x80, URZ ;  /* 0x000000800a127890 */ /* 0x000fc6000fffe03f */
[----:B------:R-:W-:Y:S01]  /*1700*/  IGMMA.64x16x32.S8.S8 R64, gdesc[UR8], RZ, !UPT, gsb0 ;  /* 0x00600000084079f1 */ /* 0x000fe2000c0410ff */
[----:B------:R-:W-:Y:S01]  /*1710*/  UIADD3 UR8, UR5, 0x2, URZ ;  /* 0x0000000205087890 */ /* 0x000fe2000fffe03f */
[----:B------:R-:W-:Y:S01]  /*1720*/  UMOV UR9, 0x80000020 ;  /* 0x8000002000097882 */ /* 0x000fe20000000000 */
[----:B------:R-:W-:Y:S01]  /*1730*/  UIADD3 UR5, UR5, 0x202, URZ ;  /* 0x0000020205057890 */ /* 0x000fe2000fffe03f */
[----:B------:R-:W-:Y:S02]  /*1740*/  WARPGROUP.DEPBAR.LE gsb0, 0x0 ;  /* 0x00008000000079c5 */ /* 0x000fe40000010000 */
[----:B------:R-:W-:-:S06]  /*1750*/  WARPGROUP.ARRIVE ;  /* 0x00000000000079c5 */ /* 0x000fcc0000000000 */
[----:B------:R-:W-:Y:S03]  /*1760*/  IGMMA.64x16x32.S8.S8 R48, gdesc[UR12], RZ, !UPT, gsb0 ;  /* 0x006000000c3079f1 */ /* 0x000fe6000c0410ff */
[----:B------:R-:W-:Y:S02]  /*1770*/  WARPGROUP.DEPBAR.LE gsb0, 0x0 ;  /* 0x00008000000079c5 */ /* 0x000fe40000010000 */
[----:B------:R-:W-:-:S06]  /*1780*/  WARPGROUP.ARRIVE ;  /* 0x00000000000079c5 */ /* 0x000fcc0000000000 */
[----:B------:R-:W-:Y:S01]  /*1790*/  IGMMA.64x16x32.S8.S8 R32, gdesc[UR16], RZ, !UPT, gsb0 ;  /* 0x00600000102079f1 */ /* 0x000fe2000c0410ff */
[----:B------:R-:W-:Y:S01]  /*17a0*/  UMOV UR16, UR6 ;  /* 0x0000000600107c82 */ /* 0x000fe20008000000 */
[----:B------:R-:W-:Y:S01]  /*17b0*/  UMOV UR17, 0x80000020 ;  /* 0x8000002000117882 */ /* 0x000fe20000000000 */
[----:B------:R-:W-:Y:S01]  /*17c0*/  UMOV UR12, UR16 ;  /* 0x00000010000c7c82 */ /* 0x000fe20008000000 */
[----:B------:R-:W-:Y:S01]  /*17d0*/  UMOV UR13, UR17 ;  /* 0x00000011000d7c82 */ /* 0x000fe20008000000 */
[----:B------:R-:W-:Y:S01]  /*17e0*/  UIADD3 UR6, UR10, 0x2, URZ ;  /* 0x000000020a067890 */ /* 0x000fe2000fffe03f */
[----:B------:R-:W-:Y:S02]  /*17f0*/  WARPGROUP.DEPBAR.LE gsb0, 0x0 ;  /* 0x00008000000079c5 */ /* 0x000fe40000010000 */
[----:B------:R-:W-:-:S06]  /*1800*/  WARPGROUP.ARRIVE ;  /* 0x00000000000079c5 */ /* 0x000fcc0000000000 */
[----:B------:R-:W-:Y:S01]  /*1810*/  IGMMA.64x16x32.S8.S8 R24, gdesc[UR16], RZ, !UPT, gsb0 ;  /* 0x00600000101879f1 */ /* 0x000fe2000c0410ff */
[----:B------:R-:W-:Y:S01]  /*1820*/  UMOV UR18, UR10 ;  /* 0x0000000a00127c82 */ /* 0x000fe20008000000 */
[----:B------:R-:W-:Y:S01]  /*1830*/  UMOV UR19, UR11 ;  /* 0x0000000b00137c82 */ /* 0x000fe20008000000 */
[----:B------:R-:W-:Y:S01]  /*1840*/  UMOV UR11, 0x80000020 ;  /* 0x80000020000b7882 */ /* 0x000fe20000000000 */
[----:B------:R-:W-:Y:S02]  /*1850*/  WARPGROUP.DEPBAR.LE gsb0, 0x0 ;  /* 0x00008000000079c5 */ /* 0x000fe40000010000 */
[----:B------:R-:W-:-:S06]  /*1860*/  WARPGROUP.ARRIVE ;  /* 0x00000000000079c5 */ /* 0x000fcc0000000000 */
[----:B------:R-:W-:Y:S01]  /*1870*/  IGMMA.64x16x32.S8.S8 R40, gdesc[UR12], RZ, !UPT, gsb0 ;  /* 0x006000000c2879f1 */ /* 0x000fe2000c0410ff */
[----:B------:R-:W-:Y:S01]  /*1880*/  UIADD3 UR14, UR10, 0x42, URZ ;  /* 0x000000420a0e7890 */ /* 0x000fe2000fffe03f */
[----:B------:R-:W-:Y:S01]  /*1890*/  UMOV UR12, UR8 ;  /* 0x00000008000c7c82 */ /* 0x000fe20008000000 */
[----:B------:R-:W-:Y:S01]  /*18a0*/  UMOV UR13, UR9 ;  /* 0x00000009000d7c82 */ /* 0x000fe20008000000 */
[----:B------:R-:W-:Y:S01]  /*18b0*/  UMOV UR15, 0x80000020 ;  /* 0x80000020000f7882 */ /* 0x000fe20000000000 */
[----:B------:R-:W-:Y:S02]  /*18c0*/  WARPGROUP.DEPBAR.LE gsb0, 0x0 ;  /* 0x00008000000079c5 */ /* 0x000fe40000010000 */
[----:B------:R-:W-:-:S06]  /*18d0*/  WARPGROUP.ARRIVE ;  /* 0x00000000000079c5 */ /* 0x000fcc0000000000 */
[----:B------:R-:W-:Y:S01]  /*18e0*/  IGMMA.64x16x32.S8.S8 R56, gdesc[UR16], RZ, !UPT, gsb0 ;  /* 0x00600000103879f1 */ /* 0x000fe2000c0410ff */
[----:B------:R-:W-:Y:S01]  /*18f0*/  UIADD3 UR18, UR10, 0x82, URZ ;  /* 0x000000820a127890 */ /* 0x000fe2000fffe03f */
[----:B------:R-:W-:Y:S02]  /*1900*/  UMOV UR16, UR8 ;  /* 0x0000000800107c82 */ /* 0x000fe40008000000 */
[----:B------:R-:W-:Y:S01]  /*1910*/  UMOV UR10, UR6 ;  /* 0x00000006000a7c82 */ /* 0x000fe20008000000 */
[----:B------:R-:W-:Y:S01]  /*1920*/  UMOV UR17, UR9 ;  /* 0x0000000900117c82 */ /* 0x000fe20008000000 */
[----:B------:R-:W-:Y:S01]  /*1930*/  UMOV UR19, 0x80000020 ;  /* 0x8000002000137882 */ /* 0x000fe20000000000 */
[----:B------:R-:W-:Y:S02]  /*1940*/  WARPGROUP.DEPBAR.LE gsb0, 0x0 ;  /* 0x00008000000079c5 */ /* 0x000fe40000010000 */
[----:B------:R-:W-:-:S06]  /*1950*/  WARPGROUP.ARRIVE ;  /* 0x00000000000079c5 */ /* 0x000fcc0000000000 */
[----:B------:R-:W-:Y:S03]  /*1960*/  IGMMA.64x16x32.S8.S8 R64, gdesc[UR8], R64, gsb0 ;  /* 0x00600000084079f1 */ /* 0x000fe60008041040 */
[----:B------:R-:W-:Y:S02]  /*1970*/  WARPGROUP.DEPBAR.LE gsb0, 0x0 ;  /* 0x00008000000079c5 */ /* 0x000fe40000010000 */
[----:B------:R-:W-:-:S06]  /*1980*/  WARPGROUP.ARRIVE ;  /* 0x00000000000079c5 */ /* 0x000fcc0000000000 */
[----:B------:R-:W-:Y:S03]  /*1990*/  IGMMA.64x16x32.S8.S8 R48, gdesc[UR12], R48, gsb0 ;  /* 0x006000000c3079f1 */ /* 0x000fe60008041030 */
[----:B------:R-:W-:Y:S02]  /*19a0*/  WARPGROUP.DEPBAR.LE gsb0, 0x0 ;  /* 0x00008000000079c5 */ /* 0x000fe40000010000 */
[----:B------:R-:W-:-:S06]  /*19b0*/  WARPGROUP.ARRIVE ;  /* 0x00000000000079c5 */ /* 0x000fcc0000000000 */
[----:B------:R-:W-:Y:S01]  /*19c0*/  IGMMA.64x16x32.S8.S8 R32, gdesc[UR16], R32, gsb0 ;  /* 0x00600000102079f1 */ /* 0x000fe20008041020 */
[----:B------:R-:W-:Y:S01]  /*19d0*/  UMOV UR16, UR5 ;  /* 0x0000000500107c82 */ /* 0x000fe20008000000 */
[----:B------:R-:W-:Y:S01]  /*19e0*/  UMOV UR17, 0x80000020 ;  /* 0x8000002000117882 */ /* 0x000fe20000000000 */
[----:B------:R-:W-:Y:S01]  /*19f0*/  UMOV UR12, UR16 ;  /* 0x00000010000c7c82 */ /* 0x000fe20008000000 */
[----:B------:R-:W-:Y:S01]  /*1a00*/  UMOV UR13, UR17 ;  /* 0x00000011000d7c82 */ /* 0x000fe20008000000 */
[----:B------:R-:W-:Y:S01]  /*1a10*/  UMOV UR8, UR16 ;  /* 0x0000001000087c82 */ /* 0x000fe20008000000 */
[----:B------:R-:W-:Y:S01]  /*1a20*/  UMOV UR9, UR17 ;  /* 0x0000001100097c82 */ /* 0x000fe20008000000 */
        /* <DEDUP_REMOVED lines=8> */
[----:B------:R-:W-:Y:S03]  /*1ab0*/  IGMMA.64x16x32.S8.S8 R56, gdesc[UR8], R56, gsb0 ;  /* 0x00600000083879f1 */ /* 0x000fe60008041038 */
[----:B------:R-:W-:Y:S02]  /*1ac0*/  WARPGROUP.DEPBAR.LE gsb0, 0x0 ;  /* 0x00008000000079c5 */ /* 0x000fe40000010000 */
[----:B------:R-:W-:Y:S05]  /*1ad0*/  @!P2 BRA `(.L_x_19) ;  /* 0x0000000400dca947 */ /* 0x000fea0003800000 */
[----:B------:R-:W-:Y:S01]  /*1ae0*/  UIADD3 UR5, UR41, 0x1, URZ ;  /* 0x0000000129057890 */ /* 0x000fe2000fffe03f */
[----:B01----:R-:W-:Y:S02]  /*1af0*/  IMAD.U32 R0, RZ, RZ, UR44 ;  /* 0x0000002cff007e24 */ /* 0x003fe4000f8e00ff */
[----:B------:R-:W-:Y:S01]  /*1b00*/  IMAD.U32 R3, RZ, RZ, UR41 ;  /* 0x00000029ff037e24 */ /* 0x000fe2000f8e00ff */
[----:B------:R-:W-:-:S04]  /*1b10*/  UISETP.NE.AND UP0, UPT, UR5, 0xb, UPT ;  /* 0x0000000b0500788c */ /* 0x000fc8000bf05270 */
[----:B------:R-:W-:Y:S02]  /*1b20*/  USEL UR6, URZ, 0x1, UP0 ;  /* 0x000000013f067887 */ /* 0x000fe40008000000 */
[----:B------:R-:W-:Y:S02]  /*1b30*/  USEL UR5, UR5, URZ, UP0 ;  /* 0x0000003f05057287 */ /* 0x000fe40008000000 */
[----:B------:R-:W-:-:S06]  /*1b40*/  ULOP3.LUT UR6, UR40, UR6, URZ, 0x3c, !UPT ;  /* 0x0000000628067292 */ /* 0x000fcc000f8e3c3f */
[----:B------:R-:W-:-:S07]  /*1b50*/  IMAD.U32 R7, RZ, RZ, UR6 ;  /* 0x00000006ff077e24 */ /* 0x000fce000f8e00ff */
.L_x_26:
[----:B0-----:R-:W-:Y:S05]  /*1b60*/  @!P0 BRA `(.L_x_20) ;  /* 0x0000000000048947 */ /* 0x001fea0003800000 */
[----:B------:R-:W-:Y:S01]  /*1b70*/  BPT.TRAP 0x1 ;  /* 0x000000040000795c */ /* 0x000fe20000300000 */
.L_x_20:
[----:B------:R-:W0:Y:S01]  /*1b80*/  S2UR UR7, SR_CgaCtaId ;  /* 0x00000000000779c3 */ /* 0x000e220000008800 */
[----:B------:R-:W-:Y:S01]  /*1b90*/  UMOV UR6, 0x400 ;  /* 0x0000040000067882 */ /* 0x000fe20000000000 */
[----:B------:R-:W-:Y:S01]  /*1ba0*/  IMAD.U32 R5, RZ, RZ, UR5 ;  /* 0x00000005ff057e24 */ /* 0x000fe2000f8e00ff */
[----:B------:R-:W-:Y:S01]  /*1bb0*/  SHF.L.U32 R4, R7, 0x1f, RZ ;  /* 0x0000001f07047819 */ /* 0x000fe200000006ff */
[----:B0-----:R-:W-:-:S06]  /*1bc0*/  ULEA UR6, UR7, UR6, 0x18 ;  /* 0x0000000607067291 */ /* 0x001fcc000f8ec03f */
[----:B------:R-:W-:-:S04]  /*1bd0*/  IMAD.U32 R6, RZ, RZ, UR6 ;  /* 0x00000006ff067e24 */ /* 0x000fc8000f8e00ff */
[----:B------:R-:W-:-:S04]  /*1be0*/  IMAD R5, R5, 0x8, R6 ;  /* 0x0000000805057824 */ /* 0x000fc800078e0206 */
[----:B------:R0:W1:Y:S01]  /*1bf0*/  SYNCS.PHASECHK.TRANS64.TRYWAIT P1, [R5+URZ], R4 ;  /* 0x00000004050075a7 */ /* 0x000062000802017f */
[----:B------:R-:W-:Y:S05]  /*1c00*/  @!P0 BRA `(.L_x_21) ;  /* 0x0000000000048947 */ /* 0x000fea0003800000 */
[----:B------:R-:W-:Y:S01]  /*1c10*/  BPT.TRAP 0x1 ;  /* 0x000000040000795c */ /* 0x000fe20000300000 */
.L_x_21:
[----:B-1----:R-:W-:Y:S05]  /*1c20*/  @P1 BRA `(.L_x_22) ;  /* 0x0000000000081947 */ /* 0x002fea0003800000 */
[----:B------:R-:W1:Y:S02]  /*1c30*/  SYNCS.PHASECHK.TRANS64.TRYWAIT P1, [R5+URZ], R4 ;  /* 0x00000004050075a7 */ /* 0x000e64000802017f */
[----:B-1----:R-:W-:Y:S05]  /*1c40*/  @!P1 BRA `(.L_x_23) ;  /* 0x0000005000389947 */ /* 0x002fea0003800000 */
.L_x_22:
[----:B------:R-:W-:Y:S01]  /*1c50*/  ULEA UR6, UR5, UR45, 0xa ;  /* 0x0000002d05067291 */ /* 0x000fe2000f8e503f */
[----:B------:R-:W-:Y:S01]  /*1c60*/  WARPGROUP.ARRIVE ;  /* 0x00000000000079c5 */ /* 0x000fe20000000000 */
[----:B------:R-:W-:Y:S01]  /*1c70*/  UIMAD UR10, UR5, 0xc0, UR4 ;  /* 0x000000c0050a78a4 */ /* 0x000fe2000f8e0204 */
[----:B------:R-:W-:Y:S01]  /*1c80*/  UMOV UR9, 0x80000020 ;  /* 0x8000002000097882 */ /* 0x000fe20000000000 */
[----:B------:R-:W-:Y:S02]  /*1c90*/  UMOV UR11, 0x80000020 ;  /* 0x80000020000b7882 */ /* 0x000fe40000000000 */
[----:B------:R-:W-:Y:S01]  /*1ca0*/  UIADD3 UR14, UR10, 0x40, URZ ;  /* 0x000000400a0e7890 */ /* 0x000fe2000fffe03f */
[----:B------:R-:W-:Y:S01]  /*1cb0*/  UMOV UR8, UR6 ;  /* 0x0000000600087c82 */ /* 0x000fe20008000000 */
[----:B------:R-:W-:Y:S01]  /*1cc0*/  UMOV UR13, UR9 ;  /* 0x00000009000d7c82 */ /* 0x000fe20008000000 */
[----:B------:R-:W-:Y:S02]  /*1cd0*/  UMOV UR12, UR8 ;  /* 0x00000008000c7c82 */ /* 0x000fe40008000000 */
[----:B------:R-:W-:Y:S01]  /*1ce0*/  IGMMA.64x16x32.S8.S8 R64, gdesc[UR8], R64, gsb0 ;  /* 0x00600000084079f1 */ /* 0x000fe20008041040 */
[----:B------:R-:W-:Y:S01]  /*1cf0*/  UMOV UR15, 0x80000020 ;  /* 0x80000020000f7882 */ /* 0x000fe20000000000 */
[----:B------:R-:W-:Y:S01]  /*1d00*/  UIADD3 UR18, UR10, 0x80, URZ ;  /* 0x000000800a127890 */ /* 0x000fe2000fffe03f */
[----:B------:R-:W-:Y:S01]  /*1d10*/  UMOV UR16, UR8 ;  /* 0x0000000800107c82 */ /* 0x000fe20008000000 */
[----:B------:R-:W-:Y:S01]  /*1d20*/  UMOV UR17, UR9 ;  /* 0x0000000900117c82 */ /* 0x000fe20008000000 */
[----:B------:R-:W-:Y:S01]  /*1d30*/  UMOV UR19, 0x80000020 ;  /* 0x8000002000137882 */ /* 0x000fe20000000000 */
[----:B------:R-:W-:-:S02]  /*1d40*/  UIADD3 UR7, UR6, 0x200, URZ ;  /* 0x0000020006077890 */ /* 0x000fc4000fffe03f */
[----:B------:R-:W-:Y:S01]  /*1d50*/  UIADD3 UR8, UR6, 0x2, URZ ;  /* 0x0000000206087890 */ /* 0x000fe2000fffe03f */
[----:B------:R-:W-:Y:S01]  /*1d60*/  UMOV UR9, 0x80000020 ;  /* 0x8000002000097882 */ /* 0x000fe20000000000 */
[----:B------:R-:W-:Y:S01]  /*1d70*/  UIADD3 UR6, UR6, 0x202, URZ ;  /* 0x0000020206067890 */ /* 0x000fe2000fffe03f */
        /* <DEDUP_REMOVED lines=10> */
[----:B------:R-:W-:Y:S01]  /*1e20*/  UIADD3 UR7, UR10, 0x2, URZ ;  /* 0x000000020a077890 */ /* 0x000fe2000fffe03f */
[----:B------:R-:W-:Y:S02]  /*1e30*/  WARPGROUP.DEPBAR.LE gsb0, 0x0 ;  /* 0x00008000000079c5 */ /* 0x000fe40000010000 */
[----:B------:R-:W-:-:S06]  /*1e40*/  WARPGROUP.ARRIVE ;  /* 0x00000000000079c5 */ /* 0x000fcc0000000000 */
[----:B------:R-:W-:Y:S01]  /*1e50*/  IGMMA.64x16x32.S8.S8 R24, gdesc[UR16], R24, gsb0 ;  /* 0x00600000101879f1 */ /* 0x000fe20008041018 */
[----:B------:R-:W-:Y:S01]  /*1e60*/  UMOV UR18, UR10 ;  /* 0x0000000a00127c82 */ /* 0x000fe20008000000 */
[----:B------:R-:W-:Y:S01]  /*1e70*/  UMOV UR19, UR11 ;  /* 0x0000000b00137c82 */ /* 0x000fe20008000000 */
[----:B------:R-:W-:Y:S01]  /*1e80*/  UMOV UR11, 0x80000020 ;  /* 0x80000020000b7882 */ /* 0x000fe20000000000 */
[----:B------:R-:W-:Y:S02]  /*1e90*/  WARPGROUP.DEPBAR.LE gsb0, 0x0 ;  /* 0x00008000000079c5 */ /* 0x000fe40000010000 */
[----:B------:R-:W-:-:S06]  /*1ea0*/  WARPGROUP.ARRIVE ;  /* 0x00000000000079c5 */ /* 0x000fcc0000000000 */
[----:B------:R-:W-:Y:S01]  /*1eb0*/  IGMMA.64x16x32.S8.S8 R40, gdesc[UR12], R40, gsb0 ;  /* 0x006000000c2879f1 */ /* 0x000fe20008041028 */
[----:B------:R-:W-:Y:S01]  /*1ec0*/  UIADD3 UR14, UR10, 0x42, URZ ;  /* 0x000000420a0e7890 */ /* 0x000fe2000fffe03f */
[----:B------:R-:W-:Y:S01]  /*1ed0*/  UMOV UR12, UR8 ;  /* 0x00000008000c7c82 */ /* 0x000fe20008000000 */
[----:B------:R-:W-:Y:S01]  /*1ee0*/  UMOV UR13, UR9 ;  /* 0x00000009000d7c82 */ /* 0x000fe20008000000 */
[----:B------:R-:W-:Y:S01]  /*1ef0*/  UMOV UR15, 0x80000020 ;  /* 0x80000020000f7882 */ /* 0x000fe20000000000 */
[----:B------:R-:W-:Y:S02]  /*1f00*/  WARPGROUP.DEPBAR.LE gsb0, 0x0 ;  /* 0x00008000000079c5 */ /* 0x000fe40000010000 */
[----:B------:R-:W-:-:S06]  /*1f10*/  WARPGROUP.ARRIVE ;  /* 0x00000000000079c5 */ /* 0x000fcc0000000000 */
[----:B------:R-:W-:Y:S01]  /*1f20*/  IGMMA.64x16x32.S8.S8 R56, gdesc[UR16], R56, gsb0 ;  /* 0x00600000103879f1 */ /* 0x000fe20008041038 */
        /* <DEDUP_REMOVED lines=31> */
[----:B------:R-:W-:Y:S01]  /*2120*/  BPT.TRAP 0x1 ;  /* 0x000000040000795c */ /* 0x000fe20000300000 */
.L_x_24:
[----:B01----:R-:W-:Y:S01]  /*2130*/  IMAD R4, R3, 0x8, R6 ;  /* 0x0000000803047824 */ /* 0x003fe200078e0206 */
[----:B------:R-:W-:-:S03]  /*2140*/  ISETP.GT.U32.AND P1, PT, R18, 0x1, PT ;  /* 0x000000011200780c */ /* 0x000fc60003f24070 */
[----:B------:R-:W-:-:S05]  /*2150*/  VIADD R4, R4, 0x58 ;  /* 0x0000005804047836 */ /* 0x000fca0000000000 */
[----:B------:R-:W-:-:S04]  /*2160*/  PRMT R4, RZ, 0x654, R4 ;  /* 0x00000654ff047816 */ /* 0x000fc80000000004 */
[----:B------:R0:W-:Y:S01]  /*2170*/  SYNCS.ARRIVE.TRANS64.RED.A1T0 RZ, [R4+URZ], RZ ;  /* 0x000000ff04ff79a7 */ /* 0x0001e2000810043f */
[----:B------:R-:W-:Y:S05]  /*2180*/  @P1 BRA `(.L_x_25) ;  /* 0x0000000000041947 */ /* 0x000fea0003800000 */
[----:B------:R-:W-:Y:S01]  /*2190*/  BPT.TRAP 0x1 ;  /* 0x000000040000795c */ /* 0x000fe20000300000 */
.L_x_25:
[----:B------:R-:W-:Y:S01]  /*21a0*/  UIADD3 UR5, UR5, 0x1, URZ ;  /* 0x0000000105057890 */ /* 0x000fe2000fffe03f */
[C---:B------:R-:W-:Y:S01]  /*21b0*/  ISETP.GT.AND P2, PT, R0.reuse, 0x1, PT ;  /* 0x000000010000780c */ /* 0x040fe20003f44270 */
[----:B------:R-:W-:Y:S02]  /*21c0*/  VIADD R3, R3, 0x1 ;  /* 0x0000000103037836 */ /* 0x000fe40000000000 */
[----:B------:R-:W-:Y:S01]  /*21d0*/  UISETP.NE.AND UP0, UPT, UR5, 0xb, UPT ;  /* 0x0000000b0500788c */ /* 0x000fe2000bf05270 */
[----:B------:R-:W-:Y:S02]  /*21e0*/  VIADD R0, R0, 0xffffffff ;  /* 0xffffffff00007836 */ /* 0x000fe40000000000 */
[C---:B------:R-:W-:Y:S01]  /*21f0*/  ISETP.NE.AND P1, PT, R3.reuse, 0xb, PT ;  /* 0x0000000b0300780c */ /* 0x040fe20003f25270 */
[----:B------:R-:W-:Y:S02]  /*2200*/  USEL UR6, URZ, 0x1, UP0 ;  /* 0x000000013f067887 */ /* 0x000fe40008000000 */
[----:B------:R-:W-:Y:S01]  /*2210*/  USEL UR5, UR5, URZ, UP0 ;  /* 0x0000003f05057287 */ /* 0x000fe20008000000 */
[----:B------:R-:W-:-:S03]  /*2220*/  SEL R3, R3, RZ, P1 ;  /* 0x000000ff03037207 */ /* 0x000fc60000800000 */
[----:B------:R-:W-:Y:S01]  /*2230*/  LOP3.LUT R7, R7, UR6, RZ, 0x3c, !PT ;  /* 0x0000000607077c12 */ /* 0x000fe2000f8e3cff */
[----:B------:R-:W-:Y:S07]  /*2240*/  @P2 BRA `(.L_x_26) ;  /* 0xfffffff800442947 */ /* 0x000fee000383ffff */
.L_x_19:
[----:B01----:R-:W0:Y:S02]  /*2250*/  LDC R0, c[0x0][0x28c] ;  /* 0x0000a300ff007b82 */ /* 0x003e240000000800 */
[----:B0-----:R-:W-:-:S13]  /*2260*/  ISETP.GE.AND P1, PT, R0, 0x1, PT ;  /* 0x000000010000780c */ /* 0x001fda0003f26270 */
[----:B------:R-:W-:Y:S05]  /*2270*/  @!P1 BRA `(.L_x_27) ;  /* 0x0000000000389947 */ /* 0x000fea0003800000 */
[----:B------:R-:W-:Y:S05]  /*2280*/  @!P0 BRA `(.L_x_28) ;  /* 0x0000000000048947 */ /* 0x000fea0003800000 */
[----:B------:R-:W-:Y:S01]  /*2290*/  BPT.TRAP 0x1 ;  /* 0x000000040000795c */ /* 0x000fe20000300000 */
.L_x_28:
[----:B------:R-:W-:Y:S01]  /*22a0*/  UIADD3 UR6, UR44, UR41, URZ ;  /* 0x000000292c067290 */ /* 0x000fe2000fffe03f */
[----:B------:R-:W-:-:S03]  /*22b0*/  ISETP.GT.U32.AND P0, PT, R18, 0x1, PT ;  /* 0x000000011200780c */ /* 0x000fc60003f04070 */
[----:B------:R-:W-:-:S04]  /*22c0*/  UIMAD.WIDE.U32 UR4, UR6, -0x45d1745d, URZ ;  /* 0xba2e8ba3060478a5 */ /* 0x000fc8000f8e003f */
[----:B------:R-:W-:-:S04]  /*22d0*/  USHF.R.U32.HI UR4, URZ, 0x3, UR5 ;  /* 0x000000033f047899 */ /* 0x000fc80008011605 */
[----:B------:R-:W-:-:S06]  /*22e0*/  UIMAD UR6, UR4, -0xb, UR6 ;  /* 0xfffffff5040678a4 */ /* 0x000fcc000f8e0206 */
[----:B------:R-:W-:-:S04]  /*22f0*/  IMAD.U32 R3, RZ, RZ, UR6 ;  /* 0x00000006ff037e24 */ /* 0x000fc8000f8e00ff */
[----:B------:R-:W-:-:S04]  /*2300*/  IMAD R0, R3, 0x8, R6 ;  /* 0x0000000803007824 */ /* 0x000fc800078e0206 */
[----:B------:R-:W-:-:S05]  /*2310*/  VIADD R0, R0, 0x58 ;  /* 0x0000005800007836 */ /* 0x000fca0000000000 */
[----:B------:R-:W-:-:S04]  /*2320*/  PRMT R0, RZ, 0x654, R0 ;  /* 0x00000654ff007816 */ /* 0x000fc80000000000 */
[----:B------:R0:W-:Y:S01]  /*2330*/  SYNCS.ARRIVE.TRANS64.RED.A1T0 RZ, [R0+URZ], RZ ;  /* 0x000000ff00ff79a7 */ /* 0x0001e2000810043f */
[----:B------:R-:W-:Y:S05]  /*2340*/  @P0 BRA `(.L_x_27) ;  /* 0x0000000000040947 */ /* 0x000fea0003800000 */
[----:B------:R-:W-:Y:S01]  /*2350*/  BPT.TRAP 0x1 ;  /* 0x000000040000795c */ /* 0x000fe20000300000 */
.L_x_27:
[----:B------:R-:W-:Y:S01]  /*2360*/  UISETP.GE.U32.AND UP1, UPT, UR43, 0xb, UPT ;  /* 0x0000000b2b00788c */ /* 0x000fe2000bf26070 */
[----:B------:R-:W-:Y:S01]  /*2370*/  IMAD R82, R82, 0x30, RZ ;  /* 0x0000003052527824 */ /* 0x000fe200078e02ff */
[----:B------:R-:W-:Y:S01]  /*2380*/  UIADD3 UR41, UR43, UR41, URZ ;  /* 0x000000292b297290 */ /* 0x000fe2000fffe03f */
[----:B------:R-:W-:Y:S01]  /*2390*/  IMAD.SHL.U32 R3, R81, 0x100, RZ ;  /* 0x0000010051037824 */ /* 0x000fe200078e00ff */
[----:B------:R-:W-:Y:S01]  /*23a0*/  ULDC UR7, c[0x0][0x288] ;  /* 0x0000a20000077ab9 */ /* 0x000fe20000000800 */
[----:B0-----:R-:W-:Y:S01]  /*23b0*/  IMAD.MOV.U32 R0, RZ, RZ, -0x1 ;  /* 0xffffffffff007424 */ /* 0x001fe200078e00ff */
[----:B------:R-:W-:Y:S01]  /*23c0*/  UISETP.GT.U32.AND UP0, UPT, UR41, 0xa, UPT ;  /* 0x0000000a2900788c */ /* 0x000fe2000bf04070 */
[----:B------:R-:W-:-:S03]  /*23d0*/  ISETP.GE.AND P0, PT, R82, UR7, PT ;  /* 0x0000000752007c0c */ /* 0x000fc6000bf06270 */
[----:B------:R-:W-:Y:S02]  /*23e0*/  UISETP.LT.U32.AND UP0, UPT, UR43, 0xb, UP0 ;  /* 0x0000000b2b00788c */ /* 0x000fe40008701070 */
[----:B------:R-:W-:Y:S02]  /*23f0*/  @UP1 UIMAD.WIDE.U32 UR4, UR41, -0x45d1745d, URZ ;  /* 0xba2e8ba3290418a5 */ /* 0x000fe4000f8e003f */
[----:B------:R-:W-:Y:S02]  /*2400*/  USEL UR6, URZ, 0x1, !UP0 ;  /* 0x000000013f067887 */ /* 0x000fe4000c000000 */
[----:B------:R-:W-:Y:S02]  /*2410*/  @UP1 USHF.R.U32.HI UR4, URZ, 0x3, UR5 ;  /* 0x000000033f041899 */ /* 0x000fe40008011605 */
[----:B------:R-:W-:Y:S01]  /*2420*/  ULOP3.LUT UR40, UR40, UR6, URZ, 0x3c, !UPT ;  /* 0x0000000628287292 */ /* 0x000fe2000f8e3c3f */
[----:B------:R-:W-:Y:S02]  /*2430*/  ULDC UR5, c[0x0][0x284] ;  /* 0x0000a10000057ab9 */ /* 0x000fe40000000800 */
[----:B------:R-:W-:Y:S01]  /*2440*/  ISETP.GE.OR P0, PT, R3, UR5, P0 ;  /* 0x0000000503007c0c */ /* 0x000fe20008706670 */
[----:B------:R-:W-:-:S12]  /*2450*/  @UP1 ULOP3.LUT UR40, UR40, 0x1, UR4, 0x78, !UPT ;  /* 0x0000000128281892 */ /* 0x000fd8000f8e7804 */
[----:B------:R-:W-:Y:S05]  /*2460*/  @P0 BRA `(.L_x_29) ;  /* 0x0000002800200947 */ /* 0x000fea0003800000 */
[----:B------:R-:W0:Y:S01]  /*2470*/  LDC.64 R10, c[0x0][0x5c8] ;  /* 0x00017200ff0a7b82 */ /* 0x000e220000000a00 */
[----:B------:R-:W-:Y:S01]  /*2480*/  SHF.R.S32.HI R14, RZ, 0x1f, R80 ;  /* 0x0000001fff0e7819 */ /* 0x000fe20000011450 */
[----:B------:R-:W-:Y:S01]  /*2490*/  ULDC.64 UR4, c[0x0][0x5d0] ;  /* 0x0001740000047ab9 */ /* 0x000fe20000000a00 */
[----:B------:R-:W-:Y:S01]  /*24a0*/  LOP3.LUT R12, R82, 0x6, R75, 0xf8, !PT ;  /* 0x00000006520c7812 */ /* 0x000fe200078ef84b */
[----:B------:R-:W-:Y:S01]  /*24b0*/  IMAD.WIDE R20, R81, 0x100, R22 ;  /* 0x0000010051147825 */ /* 0x000fe200078e0216 */
[----:B------:R-:W-:Y:S02]  /*24c0*/  BSSY B0, `(.L_x_29) ;  /* 0x0000282000007945 */ /* 0x000fe40003800000 */
[----:B------:R-:W-:Y:S01]  /*24d0*/  SHF.R.S32.HI R13, RZ, 0x1f, R12 ;  /* 0x0000001fff0d7819 */ /* 0x000fe2000001140c */
[----:B------:R-:W-:Y:S02]  /*24e0*/  IMAD R5, R14, UR4, RZ ;  /* 0x000000040e057c24 */ /* 0x000fe4000f8e02ff */
[----:B------:R-:W-:-:S02]  /*24f0*/  IMAD.IADD R88, R78, 0x1, -R3 ;  /* 0x000000014e587824 */ /* 0x000fc400078e0a03 */
[C---:B------:R-:W-:Y:S02]  /*2500*/  IMAD R7, R80.reuse, UR5, R5 ;  /* 0x0000000550077c24 */ /* 0x040fe4000f8e0205 */
[----:B------:R-:W-:Y:S01]  /*2510*/  IMAD.WIDE.U32 R4, R80, UR4, R12 ;  /* 0x0000000450047c25 */ /* 0x000fe2000f8e000c */
[----:B------:R-:W-:-:S03]  /*2520*/  ULDC.64 UR4, c[0x0][0x5c0] ;  /* 0x0001700000047ab9 */ /* 0x000fc60000000a00 */
[----:B------:R-:W-:Y:S02]  /*2530*/  IMAD.IADD R5, R5, 0x1, R7 ;  /* 0x0000000105057824 */ /* 0x000fe400078e0207 */
[----:B------:R-:W-:Y:S02]  /*2540*/  IMAD.IADD R3, R73, 0x1, -R82 ;  /* 0x0000000149037824 */ /* 0x000fe400078e0a52 */
[-C--:B0-----:R-:W-:Y:S01]  /*2550*/  IMAD R6, R21, R10.reuse, RZ ;  /* 0x0000000a15067224 */ /* 0x081fe200078e02ff */
[----:B------:R-:W-:Y:S01]  /*2560*/  SHF.L.U64.HI R15, R10, 0x3, R11 ;  /* 0x000000030a0f7819 */ /* 0x000fe2000001020b */
[----:B------:R-:W-:-:S04]  /*2570*/  IMAD.WIDE.U32 R4, R20, R10, R4 ;  /* 0x0000000a14047225 */ /* 0x000fc800078e0004 */
[----:B------:R-:W-:Y:S01]  /*2580*/  IMAD R7, R20, R11, R6 ;  /* 0x0000000b14077224 */ /* 0x000fe200078e0206 */
[----:B------:R-:W-:Y:S01]  /*2590*/  IADD3 R4, P0, R4, UR4, RZ ;  /* 0x0000000404047c10 */ /* 0x000fe2000ff1e0ff */
[----:B------:R-:W-:Y:S02]  /*25a0*/  IMAD.SHL.U32 R9, R10, 0x8, RZ ;  /* 0x000000080a097824 */ /* 0x000fe400078e00ff */
[----:B------:R-:W-:Y:S01]  /*25b0*/  IMAD R81, R11, 0x78, RZ ;  /* 0x000000780b517824 */ /* 0x000fe200078e02ff */
[----:B------:R-:W-:Y:S02]  /*25c0*/  IADD3.X R5, R5, UR5, R7, P0, !PT ;  /* 0x0000000505057c10 */ /* 0x000fe400087fe407 */
[----:B------:R-:W-:-:S05]  /*25d0*/  IADD3 R6, P0, R9, R4, RZ ;  /* 0x0000000409067210 */ /* 0x000fca0007f1e0ff */
[----:B------:R-:W-:Y:S01]  /*25e0*/  IMAD.X R7, R15, 0x1, R5, P0 ;  /* 0x000000010f077824 */ /* 0x000fe200000e0605 */
[----:B-----5:R-:W-:Y:S01]  /*25f0*/  ISETP.NE.AND P0, PT, R72, RZ, PT ;  /* 0x000000ff4800720c */ /* 0x020fe20003f05270 */
[----:B------:R-:W-:-:S04]  /*2600*/  IMAD.WIDE.U32 R10, R10, 0x78, R6 ;  /* 0x000000780a0a7825 */ /* 0x000fc800078e0006 */
[----:B------:R-:W-:Y:S01]  /*2610*/  IMAD.IADD R11, R11, 0x1, R81 ;  /* 0x000000010b0b7824 */ /* 0x000fe200078e0251 */
[----:B------:R-:W-:-:S05]  /*2620*/  IADD3 R8, P1, R9, R10, RZ ;  /* 0x0000000a09087210 */ /* 0x000fca0007f3e0ff */
[----:B------:R-:W-:Y:S02]  /*2630*/  IMAD.X R9, R15, 0x1, R11, P1 ;  /* 0x000000010f097824 */ /* 0x000fe400008e060b */
[----:B------:R-:W-:Y:S06]  /*2640*/  @!P0 BRA `(.L_x_30) ;  /* 0x0000001c00548947 */ /* 0x000fec0003800000 */
[----:B------:R-:W0:Y:S01]  /*2650*/  LDC.64 R90, c[0x0][0x5b0] ;  /* 0x00016c00ff5a7b82 */ /* 0x000e220000000a00 */
[----:B------:R-:W-:Y:S01]  /*2660*/  ULDC.64 UR4, c[0x0][0x5b8] ;  /* 0x00016e0000047ab9 */ /* 0x000fe20000000a00 */
[----:B------:R-:W-:Y:S01]  /*2670*/  ISETP.GE.AND P3, PT, R88, 0x1, PT ;  /* 0x000000015800780c */ /* 0x000fe20003f66270 */
[----:B------:R-:W-:Y:S01]  /*2680*/  IMAD R15, R14, UR4, RZ ;  /* 0x000000040e0f7c24 */ /* 0x000fe2000f8e02ff */
[----:B------:R-:W-:Y:S01]  /*2690*/  BSSY B1, `(.L_x_31) ;  /* 0x000000e000017945 */ /* 0x000fe20003800000 */
[C---:B------:R-:W-:Y:S01]  /*26a0*/  IMAD.WIDE.U32 R84, R80.reuse, UR4, R12 ;  /* 0x0000000450547c25 */ /* 0x040fe2000f8e000c */
[----:B------:R-:W-:Y:S02]  /*26b0*/  ISETP.LT.OR P1, PT, R3, 0x1, !P3 ;  /* 0x000000010300780c */ /* 0x000fe40005f21670 */
[----:B------:R-:W1:Y:S01]  /*26c0*/  LDC.64 R92, c[0x0][0x5a8] ;  /* 0x00016a00ff5c7b82 */ /* 0x000e620000000a00 */
[----:B------:R-:W-:Y:S02]  /*26d0*/  IMAD R15, R80, UR5, R15 ;  /* 0x00000005500f7c24 */ /* 0x000fe4000f8e020f */
[----:B------:R-:W-:-:S02]  /*26e0*/  IMAD.MOV.U32 R80, RZ, RZ, R84 ;  /* 0x000000ffff507224 */ /* 0x000fc400078e0054 */
[----:B------:R-:W-:Y:S02]  /*26f0*/  IMAD.IADD R81, R85, 0x1, R15 ;  /* 0x0000000155517824 */ /* 0x000fe400078e020f */
[-C--:B0-----:R-:W-:Y:S02]  /*2700*/  IMAD R14, R21, R90.reuse, RZ ;  /* 0x0000005a150e7224 */ /* 0x081fe400078e02ff */
[----:B------:R-:W-:-:S04]  /*2710*/  IMAD.WIDE.U32 R12, R20, R90, R80 ;  /* 0x0000005a140c7225 */ /* 0x000fc800078e0050 */
[----:B------:R-:W-:Y:S01]  /*2720*/  IMAD R89, R20, R91, R14 ;  /* 0x0000005b14597224 */ /* 0x000fe200078e020e */
[----:B-1----:R-:W-:-:S04]  /*2730*/  IADD3 R12, P0, R12, R92, RZ ;  /* 0x0000005c0c0c7210 */ /* 0x002fc80007f1e0ff */
[----:B------:R-:W-:Y:S01]  /*2740*/  IADD3.X R13, R93, R13, R89, P0, !PT ;  /* 0x0000000d5d0d7210 */ /* 0x000fe200007fe459 */
[----:B------:R-:W-:Y:S08]  /*2750*/  @P1 BRA `(.L_x_32) ;  /* 0x0000000000041947 */ /* 0x000ff00003800000 */
[----:B------:R0:W5:Y:S02]  /*2760*/  LDG.E.U8 R79, desc[UR38][R12.64] ;  /* 0x000000260c4f7981 */ /* 0x000164000c1e1100 */
.L_x_32:
[----:B------:R-:W-:Y:S05]  /*2770*/  BSYNC B1 ;  /* 0x0000000000017941 */ /* 0x000fea0003800000 */
.L_x_31:
[----:B-----5:R-:W-:Y:S01]  /*2780*/  LOP3.LUT R14, R79, 0xffff, RZ, 0xc0, !PT ;  /* 0x0000ffff4f0e7812 */ /* 0x020fe200078ec0ff */
[----:B------:R-:W-:Y:S01]  /*2790*/  IMAD.SHL.U32 R82, R90, 0x8, RZ ;  /* 0x000000085a527824 */ /* 0x000fe200078e00ff */
[----:B------:R-:W-:Y:S01]  /*27a0*/  ISETP.LT.OR P4, PT, R3, 0x2, !P3 ;  /* 0x000000020300780c */ /* 0x000fe20005f81670 */
[----:B------:R-:W-:Y:S01]  /*27b0*/  BSSY B1, `(.L_x_33) ;  /* 0x000000b000017945 */ /* 0x000fe20003800000 */
[----:B------:R-:W-:Y:S02]  /*27c0*/  PRMT R15, R14, 0x8880, RZ ;  /* 0x000088800e0f7816 */ /* 0x000fe400000000ff */
[----:B------:R-:W-:-:S03]  /*27d0*/  SHF.L.U64.HI R83, R90, 0x3, R91 ;  /* 0x000000035a537819 */ /* 0x000fc6000001025b */
[----:B------:R-:W-:Y:S02]  /*27e0*/  IMAD R86, R15, R72, RZ ;  /* 0x000000480f567224 */ /* 0x000fe400078e02ff */
[----:B------:R-:W-:-:S04]  /*27f0*/  IMAD.WIDE.U32 R14, R20, R90, R82 ;  /* 0x0000005a140e7225 */ /* 0x000fc800078e0052 */
[----:B------:R-:W-:-:S05]  /*2800*/  @!P1 IMAD R87, R64, R19, R86 ;  /* 0x0000001340579224 */ /* 0x000fca00078e0256 */
[----:B------:R1:W-:Y:S01]  /*2810*/  @!P1 STG.E.U8 desc[UR38][R4.64], R87 ;  /* 0x0000005704009986 */ /* 0x0003e2000c101126 */
[----:B------:R-:W-:Y:S05]  /*2820*/  @P4 BRA `(.L_x_34) ;  /* 0x00000000000c4947 */ /* 0x000fea0003800000 */
[----:B------:R-:W1:Y:S02]  /*2830*/  LDG.E.U8 R79, desc[UR38][R12.64+0x1] ;  /* 0x000001260c4f7981 */ /* 0x000e64000c1e1100 */
[----:B-1----:R-:W-:-:S05]  /*2840*/  PRMT R87, R79, 0x8880, RZ ;  /* 0x000088804f577816 */ /* 0x002fca00000000ff */
[----:B------:R-:W-:-:S07]  /*2850*/  IMAD R86, R87, R72, RZ ;  /* 0x0000004857567224 */ /* 0x000fce00078e02ff */
.L_x_34:
[----:B------:R-:W-:Y:S05]  /*2860*/  BSYNC B1 ;  /* 0x0000000000017941 */ /* 0x000fea0003800000 */
.L_x_33:
[----:B------:R-:W-:Y:S01]  /*2870*/  @!P4 IMAD R65, R65, R19, R86 ;  /* 0x000000134141c224 */ /* 0x000fe200078e0256 */
[----:B------:R-:W-:Y:S01]  /*2880*/  ISETP.GE.AND P0, PT, R88, 0x9, PT ;  /* 0x000000095800780c */ /* 0x000fe20003f06270 */
[----:B------:R-:W-:Y:S01]  /*2890*/  IMAD.IADD R15, R89, 0x1, R15 ;  /* 0x00000001590f7824 */ /* 0x000fe200078e020f */
[----:B------:R-:W-:Y:S01]  /*28a0*/  IADD3 R14, P1, P2, R84, R92, R14 ;  /* 0x0000005c540e7210 */ /* 0x000fe20007a3e00e */
[----:B------:R-:W-:Y:S01]  /*28b0*/  BSSY B1, `(.L_x_35) ;  /* 0x000000b000017945 */ /* 0x000fe20003800000 */
[----:B------:R2:W-:Y:S01]  /*28c0*/  @!P4 STG.E.U8 desc[UR38][R4.64+0x1], R65 ;  /* 0x000001410400c986 */ /* 0x0005e2000c101126 */
[----:B------:R-:W-:Y:S02]  /*28d0*/  ISETP.LT.OR P4, PT, R3, 0x1, !P0 ;  /* 0x000000010300780c */ /* 0x000fe40004781670 */
[----:B------:R-:W-:Y:S02]  /*28e0*/  IADD3.X R15, R81, R93, R15, P1, P2 ;  /* 0x0000005d510f7210 */ /* 0x000fe40000fe440f */
[----:B-1----:R-:W-:-:S02]  /*28f0*/  IADD3 R87, P5, R20, 0x80, RZ ;  /* 0x0000008014577810 */ /* 0x002fc40007fbe0ff */
[C---:B------:R-:W-:Y:S02]  /*2900*/  ISETP.LT.OR P1, PT, R3.reuse, 0x2, !P0 ;  /* 0x000000020300780c */ /* 0x040fe40004721670 */
[----:B------:R-:W-:-:S05]  /*2910*/  ISETP.LT.OR P2, PT, R3, 0x9, !P3 ;  /* 0x000000090300780c */ /* 0x000fca0005f41670 */
[----:B--2---:R-:W-:Y:S08]  /*2920*/  @P4 BRA `(.L_x_36) ;  /* 0x00000000000c4947 */ /* 0x004ff00003800000 */
[----:B------:R-:W2:Y:S02]  /*2930*/  LDG.E.U8 R79, desc[UR38][R14.64] ;  /* 0x000000260e4f7981 */ /* 0x000ea4000c1e1100 */
[----:B--2---:R-:W-:-:S05]  /*2940*/  PRMT R65, R79, 0x8880, RZ ;  /* 0x000088804f417816 */ /* 0x004fca00000000ff */
[----:B------:R-:W-:-:S07]  /*2950*/  IMAD R86, R65, R72, RZ ;  /* 0x0000004841567224 */ /* 0x000fce00078e02ff */
.L_x_36:
[----:B------:R-:W-:Y:S05]  /*2960*/  BSYNC B1 ;  /* 0x0000000000017941 */ /* 0x000fea0003800000 */
.L_x_35:
[----:B------:R-:W-:Y:S01]  /*2970*/  @!P4 IMAD R65, R66, R19, R86 ;  /* 0x000000134241c224 */ /* 0x000fe200078e0256 */
[----:B------:R-:W-:Y:S04]  /*2980*/  BSSY B1, `(.L_x_37) ;  /* 0x0000006000017945 */ /* 0x000fe80003800000 */
[----:B------:R1:W-:Y:S01]  /*2990*/  @!P4 STG.E.U8 desc[UR38][R6.64], R65 ;  /* 0x000000410600c986 */ /* 0x0003e2000c101126 */
[----:B------:R-:W-:Y:S05]  /*29a0*/  @P1 BRA `(.L_x_38) ;  /* 0x00000000000c1947 */ /* 0x000fea0003800000 */
[----:B------:R-:W1:Y:S02]  /*29b0*/  LDG.E.U8 R79, desc[UR38][R14.64+0x1] ;  /* 0x000001260e4f7981 */ /* 0x000e64000c1e1100 */
[----:B-1----:R-:W-:-:S05]  /*29c0*/  PRMT R65, R79, 0x8880, RZ ;  /* 0x000088804f417816 */ /* 0x002fca00000000ff */
[----:B------:R-:W-:-:S07]  /*29d0*/  IMAD R86, R65, R72, RZ ;  /* 0x0000004841567224 */ /* 0x000fce00078e02ff */
.L_x_38:
[----:B------:R-:W-:Y:S05]  /*29e0*/  BSYNC B1 ;  /* 0x0000000000017941 */ /* 0x000fea0003800000 */
.L_x_37:
[----:B------:R-:W-:Y:S01]  /*29f0*/  @!P1 IMAD R67, R67, R19, R86 ;  /* 0x0000001343439224 */ /* 0x000fe200078e0256 */
[----:B------:R-:W-:Y:S04]  /*2a00*/  BSSY B1, `(.L_x_39) ;  /* 0x0000006000017945 */ /* 0x000fe80003800000 */
[----:B------:R2:W-:Y:S01]  /*2a10*/  @!P1 STG.E.U8 desc[UR38][R6.64+0x1], R67 ;  /* 0x0000014306009986 */ /* 0x0005e2000c101126 */
[----:B------:R-:W-:Y:S05]  /*2a20*/  @P2 BRA `(.L_x_40) ;  /* 0x00000000000c2947 */ /* 0x000fea0003800000 */
[----:B------:R-:W1:Y:S02]  /*2a30*/  LDG.E.U8 R79, desc[UR38][R12.64+0x8] ;  /* 0x000008260c4f7981 */ /* 0x000e64000c1e1100 */
[----:B-1----:R-:W-:-:S05]  /*2a40*/  PRMT R65, R79, 0x8880, RZ ;  /* 0x000088804f417816 */ /* 0x002fca00000000ff */
[----:B------:R-:W-:-:S07]  /*2a50*/  IMAD R86, R65, R72, RZ ;  /* 0x0000004841567224 */ /* 0x000fce00078e02ff */
.L_x_40:
[----:B------:R-:W-:Y:S05]  /*2a60*/  BSYNC B1 ;  /* 0x0000000000017941 */ /* 0x000fea0003800000 */
.L_x_39:
[----:B------:R-:W-:Y:S01]  /*2a70*/  ISETP.LT.OR P1, PT, R3, 0xa, !P3 ;  /* 0x0000000a0300780c */ /* 0x000fe20005f21670 */
[----:B--2---:R-:W-:Y:S01]  /*2a80*/  @!P2 IMAD R67, R68, R19, R86 ;  /* 0x000000134443a224 */ /* 0x004fe200078e0256 */
[----:B------:R-:W-:Y:S01]  /*2a90*/  BSSY B1, `(.L_x_41) ;  /* 0x000000b000017945 */ /* 0x000fe20003800000 */
[----:B-1----:R-:W-:-:S03]  /*2aa0*/  IMAD.WIDE.U32 R64, R87, R90, R80 ;  /* 0x0000005a57407225 */ /* 0x002fc600078e0050 */
[----:B------:R1:W-:Y:S01]  /*2ab0*/  @!P2 STG.E.U8 desc[UR38][R4.64+0x8], R67 ;  /* 0x000008430400a986 */ /* 0x0003e2000c101126 */
[----:B------:R-:W-:Y:S01]  /*2ac0*/  IMAD.X R21, RZ, RZ, R21, P5 ;  /* 0x000000ffff157224 */ /* 0x000fe200028e0615 */
[C---:B------:R-:W-:Y:S02]  /*2ad0*/  ISETP.LT.OR P5, PT, R3.reuse, 0x9, !P0 ;  /* 0x000000090300780c */ /* 0x040fe400047a1670 */
[----:B------:R-:W-:Y:S02]  /*2ae0*/  ISETP.LT.OR P2, PT, R3, 0xa, !P0 ;  /* 0x0000000a0300780c */ /* 0x000fe40004741670 */
[----:B------:R-:W-:Y:S01]  /*2af0*/  IADD3 R20, P4, R64, R92, RZ ;  /* 0x0000005c40147210 */ /* 0x000fe20007f9e0ff */
[----:B------:R-:W-:-:S12]  /*2b00*/  @P1 BRA `(.L_x_42) ;  /* 0x00000000000c1947 */ /* 0x000fd80003800000 */
[----:B------:R-:W1:Y:S02]  /*2b10*/  LDG.E.U8 R79, desc[UR38][R12.64+0x9] ;  /* 0x000009260c4f7981 */ /* 0x000e64000c1e1100 */
[----:B-1----:R-:W-:-:S05]  /*2b20*/  PRMT R67, R79, 0x8880, RZ ;  /* 0x000088804f437816 */ /* 0x002fca00000000ff */
[----:B------:R-:W-:-:S07]  /*2b30*/  IMAD R86, R67, R72, RZ ;  /* 0x0000004843567224 */ /* 0x000fce00078e02ff */
.L_x_42:
[----:B------:R-:W-:Y:S05]  /*2b40*/  BSYNC B1 ;  /* 0x0000000000017941 */ /* 0x000fea0003800000 */
.L_x_41:
[----:B------:R-:W-:Y:S01]  /*2b50*/  @!P1 IMAD R69, R69, R19, R86 ;  /* 0x0000001345459224 */ /* 0x000fe200078e0256 */
[----:B------:R-:W-:Y:S01]  /*2b60*/  BSSY B1, `(.L_x_43) ;  /* 0x0000007000017945 */ /* 0x000fe20003800000 */
[----:B------:R-:W-:-:S03]  /*2b70*/  IMAD R66, R21, R90, RZ ;  /* 0x0000005a15427224 */ /* 0x000fc600078e02ff */
[----:B------:R2:W-:Y:S01]  /*2b80*/  @!P1 STG.E.U8 desc[UR38][R4.64+0x9], R69 ;  /* 0x0000094504009986 */ /* 0x0005e2000c101126 */
[----:B------:R-:W-:Y:S05]  /*2b90*/  @P5 BRA `(.L_x_44) ;  /* 0x00000000000c5947 */ /* 0x000fea0003800000 */
[----:B------:R-:W1:Y:S02]  /*2ba0*/  LDG.E.U8 R79, desc[UR38][R14.64+0x8] ;  /* 0x000008260e4f7981 */ /* 0x000e64000c1e1100 */
[----:B-1----:R-:W-:-:S05]  /*2bb0*/  PRMT R67, R79, 0x8880, RZ ;  /* 0x000088804f437816 */ /* 0x002fca00000000ff */
[----:B------:R-:W-:-:S07]  /*2bc0*/  IMAD R86, R67, R72, RZ ;  /* 0x0000004843567224 */ /* 0x000fce00078e02ff */
.L_x_44:
[----:B------:R-:W-:Y:S05]  /*2bd0*/  BSYNC B1 ;  /* 0x0000000000017941 */ /* 0x000fea0003800000 */
.L_x_43:
[----:B-1----:R-:W-:Y:S01]  /*2be0*/  @!P5 IMAD R67, R70, R19, R86 ;  /* 0x000000134643d224 */ /* 0x002fe200078e0256 */
[----:B------:R-:W-:Y:S01]  /*2bf0*/  BSSY B1, `(.L_x_45) ;  /* 0x0000007000017945 */ /* 0x000fe20003800000 */
[----:B--2---:R-:W-:-:S03]  /*2c00*/  IMAD R69, R87, R91, R66 ;  /* 0x0000005b57457224 */ /* 0x004fc600078e0242 */
[----:B------:R1:W-:Y:S01]  /*2c10*/  @!P5 STG.E.U8 desc[UR38][R6.64+0x8], R67 ;  /* 0x000008430600d986 */ /* 0x0003e2000c101126 */
[----:B------:R-:W-:Y:S05]  /*2c20*/  @P2 BRA `(.L_x_46) ;  /* 0x00000000000c2947 */ /* 0x000fea0003800000 */
[----:B------:R-:W1:Y:S02]  /*2c30*/  LDG.E.U8 R79, desc[UR38][R14.64+0x9] ;  /* 0x000009260e4f7981 */ /* 0x000e64000c1e1100 */
[----:B-1----:R-:W-:-:S05]  /*2c40*/  PRMT R67, R79, 0x8880, RZ ;  /* 0x000088804f437816 */ /* 0x002fca00000000ff */
[----:B------:R-:W-:-:S07]  /*2c50*/  IMAD R86, R67, R72, RZ ;  /* 0x0000004843567224 */ /* 0x000fce00078e02ff */
.L_x_46:
[----:B------:R-:W-:Y:S05]  /*2c60*/  BSYNC B1 ;  /* 0x0000000000017941 */ /* 0x000fea0003800000 */
.L_x_45:
[----:B------:R-:W-:Y:S01]  /*2c70*/  ISETP.GE.AND P1, PT, R88, 0x81, PT ;  /* 0x000000815800780c */ /* 0x000fe20003f26270 */
[----:B------:R-:W-:Y:S01]  /*2c80*/  @!P2 IMAD R71, R71, R19, R86 ;  /* 0x000000134747a224 */ /* 0x000fe200078e0256 */
[----:B------:R-:W-:Y:S01]  /*2c90*/  IADD3.X R21, R93, R65, R69, P4, !PT ;  /* 0x000000415d157210 */ /* 0x000fe200027fe445 */
[----:B------:R-:W-:Y:S01]  /*2ca0*/  IMAD.WIDE.U32 R82, R87, R90, R82 ;  /* 0x0000005a57527225 */ /* 0x000fe200078e0052 */
[----:B------:R-:W-:Y:S01]  /*2cb0*/  ISETP.LT.OR P4, PT, R3, 0x1, !P1 ;  /* 0x000000010300780c */ /* 0x000fe20004f81670 */
[----:B------:R-:W-:Y:S01]  /*2cc0*/  BSSY B1, `(.L_x_47) ;  /* 0x0000008000017945 */ /* 0x000fe20003800000 */
[----:B------:R2:W-:Y:S01]  /*2cd0*/  @!P2 STG.E.U8 desc[UR38][R6.64+0x9], R71 ;  /* 0x000009470600a986 */ /* 0x0005e2000c101126 */
[----:B------:R-:W-:Y:S01]  /*2ce0*/  IADD3 R64, P2, P5, R84, R92, R82 ;  /* 0x0000005c54407210 */ /* 0x000fe20007d5e052 */
[----:B------:R-:W-:-:S09]  /*2cf0*/  IMAD.IADD R82, R69, 0x1, R83 ;  /* 0x0000000145527824 */ /* 0x000fd200078e0253 */
[----:B------:R-:W-:Y:S05]  /*2d00*/  @P4 BRA `(.L_x_48) ;  /* 0x00000000000c4947 */ /* 0x000fea0003800000 */
[----:B------:R-:W1:Y:S02]  /*2d10*/  LDG.E.U8 R79, desc[UR38][R20.64] ;  /* 0x00000026144f7981 */ /* 0x000e64000c1e1100 */
[----:B-1----:R-:W-:-:S05]  /*2d20*/  PRMT R67, R79, 0x8880, RZ ;  /* 0x000088804f437816 */ /* 0x002fca00000000ff */
[----:B------:R-:W-:-:S07]  /*2d30*/  IMAD R86, R67, R72, RZ ;  /* 0x0000004843567224 */ /* 0x000fce00078e02ff */
.L_x_48:
[----:B------:R-:W-:Y:S05]  /*2d40*/  BSYNC B1 ;  /* 0x0000000000017941 */ /* 0x000fea0003800000 */
.L_x_47:
[----:B-1----:R-:W-:Y:S01]  /*2d50*/  @!P4 IMAD R67, R56, R19, R86 ;  /* 0x000000133843c224 */ /* 0x002fe200078e0256 */
[----:B------:R-:W-:Y:S01]  /*2d60*/  IADD3.X R65, R81, R93, R82, P2, P5 ;  /* 0x0000005d51417210 */ /* 0x000fe200017ea452 */
[----:B------:R-:W-:Y:S01]  /*2d70*/  BSSY B1, `(.L_x_49) ;  /* 0x0000009000017945 */ /* 0x000fe20003800000 */
[----:B------:R-:W-:Y:S02]  /*2d80*/  ISETP.GE.AND P2, PT, R88, 0x89, PT ;  /* 0x000000895800780c */ /* 0x000fe40003f46270 */
[----:B------:R1:W-:Y:S01]  /*2d90*/  @!P4 STG.E.U8 desc[UR38][R10.64], R67 ;  /* 0x000000430a00c986 */ /* 0x0003e2000c101126 */
[C---:B------:R-:W-:Y:S02]  /*2da0*/  ISETP.LT.OR P4, PT, R3.reuse, 0x2, !P1 ;  /* 0x000000020300780c */ /* 0x040fe40004f81670 */
[----:B------:R-:W-:-:S11]  /*2db0*/  ISETP.LT.OR P5, PT, R3, 0x1, !P2 ;  /* 0x000000010300780c */ /* 0x000fd600057a1670 */
[----:B-1----:R-:W-:Y:S05]  /*2dc0*/  @P4 BRA `(.L_x_50) ;  /* 0x00000000000c4947 */ /* 0x002fea0003800000 */
[----:B------:R-:W3:Y:S02]  /*2dd0*/  LDG.E.U8 R79, desc[UR38][R20.64+0x1] ;  /* 0x00000126144f7981 */ /* 0x000ee4000c1e1100 */
[----:B---3--:R-:W-:-:S05]  /*2de0*/  PRMT R67, R79, 0x8880, RZ ;  /* 0x000088804f437816 */ /* 0x008fca00000000ff */
[----:B------:R-:W-:-:S07]  /*2df0*/  IMAD R86, R67, R72, RZ ;  /* 0x0000004843567224 */ /* 0x000fce00078e02ff */
.L_x_50:
[----:B------:R-:W-:Y:S05]  /*2e00*/  BSYNC B1 ;  /* 0x0000000000017941 */ /* 0x000fea0003800000 */
.L_x_49:
[----:B------:R-:W-:Y:S01]  /*2e10*/  @!P4 IMAD R57, R57, R19, R86 ;  /* 0x000000133939c224 */ /* 0x000fe200078e0256 */
[----:B------:R-:W-:Y:S04]  /*2e20*/  BSSY B1, `(.L_x_51) ;  /* 0x0000006000017945 */ /* 0x000fe80003800000 */
[----:B------:R1:W-:Y:S01]  /*2e30*/  @!P4 STG.E.U8 desc[UR38][R10.64+0x1], R57 ;  /* 0x000001390a00c986 */ /* 0x0003e2000c101126 */
[----:B------:R-:W-:Y:S05]  /*2e40*/  @P5 BRA `(.L_x_52) ;  /* 0x00000000000c5947 */ /* 0x000fea0003800000 */
[----:B------:R-:W1:Y:S02]  /*2e50*/  LDG.E.U8 R79, desc[UR38][R64.64] ;  /* 0x00000026404f7981 */ /* 0x000e64000c1e1100 */
[----:B-1----:R-:W-:-:S05]  /*2e60*/  PRMT R57, R79, 0x8880, RZ ;  /* 0x000088804f397816 */ /* 0x002fca00000000ff */
[----:B------:R-:W-:-:S07]  /*2e70*/  IMAD R86, R57, R72, RZ ;  /* 0x0000004839567224 */ /* 0x000fce00078e02ff */
.L_x_52:
[----:B------:R-:W-:Y:S05]  /*2e80*/  BSYNC B1 ;  /* 0x0000000000017941 */ /* 0x000fea0003800000 */
.L_x_51:
[C---:B------:R-:W-:Y:S01]  /*2e90*/  ISETP.LT.OR P4, PT, R3.reuse, 0x2, !P2 ;  /* 0x000000020300780c */ /* 0x040fe20005781670 */
[----:B-1----:R-:W-:Y:S01]  /*2ea0*/  @!P5 IMAD R57, R58, R19, R86 ;  /* 0x000000133a39d224 */ /* 0x002fe200078e0256 */
[----:B------:R-:W-:Y:S04]  /*2eb0*/  BSSY B1, `(.L_x_53) ;  /* 0x0000007000017945 */ /* 0x000fe80003800000 */
[----:B------:R1:W-:Y:S01]  /*2ec0*/  @!P5 STG.E.U8 desc[UR38][R8.64], R57 ;  /* 0x000000390800d986 */ /* 0x0003e2000c101126 */
[----:B------:R-:W-:-:S06]  /*2ed0*/  ISETP.LT.OR P5, PT, R3, 0x9, !P1 ;  /* 0x000000090300780c */ /* 0x000fcc0004fa1670 */
[----:B------:R-:W-:Y:S07]  /*2ee0*/  @P4 BRA `(.L_x_54) ;  /* 0x00000000000c4947 */ /* 0x000fee0003800000 */
[----:B------:R-:W1:Y:S02]  /*2ef0*/  LDG.E.U8 R79, desc[UR38][R64.64+0x1] ;  /* 0x00000126404f7981 */ /* 0x000e64000c1e1100 */
[----:B-1----:R-:W-:-:S05]  /*2f00*/  PRMT R57, R79, 0x8880, RZ ;  /* 0x000088804f397816 */ /* 0x002fca00000000ff */
[----:B------:R-:W-:-:S07]  /*2f10*/  IMAD R86, R57, R72, RZ ;  /* 0x0000004839567224 */ /* 0x000fce00078e02ff */
.L_x_54:
[----:B------:R-:W-:Y:S05]  /*2f20*/  BSYNC B1 ;  /* 0x0000000000017941 */ /* 0x000fea0003800000 */
.L_x_53:
[----:B------:R-:W-:Y:S01]  /*2f30*/  @!P4 IMAD R59, R59, R19, R86 ;  /* 0x000000133b3bc224 */ /* 0x000fe200078e0256 */
[----:B------:R-:W-:Y:S04]  /*2f40*/  BSSY B1, `(.L_x_55) ;  /* 0x0000006000017945 */ /* 0x000fe80003800000 */
[----:B------:R3:W-:Y:S01]  /*2f50*/  @!P4 STG.E.U8 desc[UR38][R8.64+0x1], R59 ;  /* 0x0000013b0800c986 */ /* 0x0007e2000c101126 */
[----:B------:R-:W-:Y:S05]  /*2f60*/  @P5 BRA `(.L_x_56) ;  /* 0x00000000000c5947 */ /* 0x000fea0003800000 */
[----:B------:R-:W1:Y:S02]  /*2f70*/  LDG.E.U8 R79, desc[UR38][R20.64+0x8] ;  /* 0x00000826144f7981 */ /* 0x000e64000c1e1100 */
[----:B-1----:R-:W-:-:S05]  /*2f80*/  PRMT R57, R79, 0x8880, RZ ;  /* 0x000088804f397816 */ /* 0x002fca00000000ff */
[----:B------:R-:W-:-:S07]  /*2f90*/  IMAD R86, R57, R72, RZ ;  /* 0x0000004839567224 */ /* 0x000fce00078e02ff */
.L_x_56:
[----:B------:R-:W-:Y:S05]  /*2fa0*/  BSYNC B1 ;  /* 0x0000000000017941 */ /* 0x000fea0003800000 */
.L_x_55:
        /* <DEDUP_REMOVED lines=9> */
.L_x_58:
[----:B------:R-:W-:Y:S05]  /*3040*/  BSYNC B1 ;  /* 0x0000000000017941 */ /* 0x000fea0003800000 */
.L_x_57:
[----:B------:R-:W-:Y:S01]  /*3050*/  @!P4 IMAD R61, R61, R19, R86 ;  /* 0x000000133d3dc224 */ /* 0x000fe200078e0256 */
[----:B------:R-:W-:Y:S04]  /*3060*/  BSSY B1, `(.L_x_59) ;  /* 0x0000006000017945 */ /* 0x000fe80003800000 */
[----:B------:R4:W-:Y:S01]  /*3070*/  @!P4 STG.E.U8 desc[UR38][R10.64+0x9], R61 ;  /* 0x0000093d0a00c986 */ /* 0x0009e2000c101126 */
[----:B------:R-:W-:Y:S05]  /*3080*/  @P5 BRA `(.L_x_60) ;  /* 0x00000000000c5947 */ /* 0x000fea0003800000 */
[----:B------:R-:W1:Y:S02]  /*3090*/  LDG.E.U8 R79, desc[UR38][R64.64+0x8] ;  /* 0x00000826404f7981 */ /* 0x000e64000c1e1100 */
[----:B-1----:R-:W-:-:S05]  /*30a0*/  PRMT R57, R79, 0x8880, RZ ;  /* 0x000088804f397816 */ /* 0x002fca00000000ff */
[----:B------:R-:W-:-:S07]  /*30b0*/  IMAD R86, R57, R72, RZ ;  /* 0x0000004839567224 */ /* 0x000fce00078e02ff */
.L_x_60:
[----:B------:R-:W-:Y:S05]  /*30c0*/  BSYNC B1 ;  /* 0x0000000000017941 */ /* 0x000fea0003800000 */
.L_x_59:
        /* <DEDUP_REMOVED lines=9> */
.L_x_62:
[----:B------:R-:W-:Y:S05]  /*3160*/  BSYNC B1 ;  /* 0x0000000000017941 */ /* 0x000fea0003800000 */
.L_x_61:
[----:B------:R-:W-:Y:S01]  /*3170*/  @!P4 IMAD R63, R63, R19, R86 ;  /* 0x000000133f3fc224 */ /* 0x000fe200078e0256 */
[----:B------:R-:W-:Y:S04]  /*3180*/  BSSY B1, `(.L_x_63) ;  /* 0x0000006000017945 */ /* 0x000fe80003800000 */
[----:B------:R0:W-:Y:S01]  /*3190*/  @!P4 STG.E.U8 desc[UR38][R8.64+0x9], R63 ;  /* 0x0000093f0800c986 */ /* 0x0001e2000c101126 */
[----:B------:R-:W-:Y:S05]  /*31a0*/  @P5 BRA `(.L_x_64) ;  /* 0x00000000000c5947 */ /* 0x000fea0003800000 */
[----:B------:R-:W1:Y:S02]  /*31b0*/  LDG.E.U8 R79, desc[UR38][R12.64+0x10] ;  /* 0x000010260c4f7981 */ /* 0x000e64000c1e1100 */
[----:B-1----:R-:W-:-:S05]  /*31c0*/  PRMT R57, R79, 0x8880, RZ ;  /* 0x000088804f397816 */ /* 0x002fca00000000ff */
[----:B------:R-:W-:-:S07]  /*31d0*/  IMAD R86, R57, R72, RZ ;  /* 0x0000004839567224 */ /* 0x000fce00078e02ff */
.L_x_64:
[----:B------:R-:W-:Y:S05]  /*31e0*/  BSYNC B1 ;  /* 0x0000000000017941 */ /* 0x000fea0003800000 */
.L_x_63:
        /* <DEDUP_REMOVED lines=9> */
.L_x_66:
[----:B------:R-:W-:Y:S05]  /*3280*/  BSYNC B1 ;  /* 0x0000000000017941 */ /* 0x000fea0003800000 */
.L_x_65:
[----:B------:R-:W-:Y:S01]  /*3290*/  @!P4 IMAD R49, R49, R19, R86 ;  /* 0x000000133131c224 */ /* 0x000fe200078e0256 */
[----:B------:R-:W-:Y:S04]  /*32a0*/  BSSY B1, `(.L_x_67) ;  /* 0x0000006000017945 */ /* 0x000fe80003800000 */
[----:B------:R0:W-:Y:S01]  /*32b0*/  @!P4 STG.E.U8 desc[UR38][R4.64+0x11], R49 ;  /* 0x000011310400c986 */ /* 0x0001e2000c101126 */
[----:B------:R-:W-:Y:S05]  /*32c0*/  @P5 BRA `(.L_x_68) ;  /* 0x00000000000c5947 */ /* 0x000fea0003800000 */
[----:B------:R-:W0:Y:S02]  /*32d0*/  LDG.E.U8 R79, desc[UR38][R14.64+0x10] ;  /* 0x000010260e4f7981 */ /* 0x000e24000c1e1100 */
[----:B0-----:R-:W-:-:S05]  /*32e0*/  PRMT R49, R79, 0x8880, RZ ;  /* 0x000088804f317816 */ /* 0x001fca00000000ff */
[----:B------:R-:W-:-:S07]  /*32f0*/  IMAD R86, R49, R72, RZ ;  /* 0x0000004831567224 */ /* 0x000fce00078e02ff */
.L_x_68:
[----:B------:R-:W-:Y:S05]  /*3300*/  BSYNC B1 ;  /* 0x0000000000017941 */ /* 0x000fea0003800000 */
.L_x_67:
[C---:B------:R-:W-:Y:S01]  /*3310*/  ISETP.LT.OR P4, PT, R3.reuse, 0x12, !P0 ;  /* 0x000000120300780c */ /* 0x040fe20004781670 */
[----:B0-----:R-:W-:Y:S01]  /*3320*/  @!P5 IMAD R49, R50, R19, R86 ;  /* 0x000000133231d224 */ /* 0x001fe200078e0256 */
[----:B------:R-:W-:Y:S04]  /*3330*/  BSSY B1, `(.L_x_69) ;  /* 0x0000007000017945 */ /* 0x000fe80003800000 */
[----:B------:R0:W-:Y:S01]  /*3340*/  @!P5 STG.E.U8 desc[UR38][R6.64+0x10], R49 ;  /* 0x000010310600d986 */ /* 0x0001e2000c101126 */
[----:B------:R-:W-:-:S06]  /*3350*/  ISETP.LT.OR P5, PT, R3, 0x19, !P3 ;  /* 0x000000190300780c */ /* 0x000fcc0005fa1670 */
[----:B------:R-:W-:Y:S07]  /*3360*/  @P4 BRA `(.L_x_70) ;  /* 0x00000000000c4947 */ /* 0x000fee0003800000 */
[----:B------:R-:W0:Y:S02]  /*3370*/  LDG.E.U8 R79, desc[UR38][R14.64+0x11] ;  /* 0x000011260e4f7981 */ /* 0x000e24000c1e1100 */
[----:B0-----:R-:W-:-:S05]  /*3380*/  PRMT R49, R79, 0x8880, RZ ;  /* 0x000088804f317816 */ /* 0x001fca00000000ff */
[----:B------:R-:W-:-:S07]  /*3390*/  IMAD R86, R49, R72, RZ ;  /* 0x0000004831567224 */ /* 0x000fce00078e02ff */
.L_x_70:
[----:B------:R-:W-:Y:S05]  /*33a0*/  BSYNC B1 ;  /* 0x0000000000017941 */ /* 0x000fea0003800000 */
.L_x_69:
[----:B------:R-:W-:Y:S01]  /*33b0*/  @!P4 IMAD R51, R51, R19, R86 ;  /* 0x000000133333c224 */ /* 0x000fe200078e0256 */
[----:B------:R-:W-:Y:S04]  /*33c0*/  BSSY B1, `(.L_x_71) ;  /* 0x0000006000017945 */ /* 0x000fe80003800000 */
[----:B------:R0:W-:Y:S01]  /*33d0*/  @!P4 STG.E.U8 desc[UR38][R6.64+0x11], R51 ;  /* 0x000011330600c986 */ /* 0x0001e2000c101126 */
[----:B------:R-:W-:Y:S05]  /*33e0*/  @P5 BRA `(.L_x_72) ;  /* 0x00000000000c5947 */ /* 0x000fea0003800000 */
[----:B------:R-:W0:Y:S02]  /*33f0*/  LDG.E.U8 R79, desc[UR38][R12.64+0x18] ;  /* 0x000018260c4f7981 */ /* 0x000e24000c1e1100 */
[----:B0-----:R-:W-:-:S05]  /*3400*/  PRMT R49, R79, 0x8880, RZ ;  /* 0x000088804f317816 */ /* 0x001fca00000000ff */
[----:B------:R-:W-:-:S07]  /*3410*/  IMAD R86, R49, R72, RZ ;  /* 0x0000004831567224 */ /* 0x000fce00078e02ff */
.L_x_72:
[----:B------:R-:W-:Y:S05]  /*3420*/  BSYNC B1 ;  /* 0x0000000000017941 */ /* 0x000fea0003800000 */
.L_x_71:
        /* <DEDUP_REMOVED lines=9> */
.L_x_74:
[----:B------:R-:W-:Y:S05]  /*34c0*/  BSYNC B1 ;  /* 0x0000000000017941 */ /* 0x000fea0003800000 */
.L_x_73:
[----:B------:R-:W-:Y:S01]  /*34d0*/  @!P4 IMAD R53, R53, R19, R86 ;  /* 0x000000133535c224 */ /* 0x000fe200078e0256 */
[----:B------:R-:W-:Y:S04]  /*34e0*/  BSSY B1, `(.L_x_75) ;  /* 0x0000006000017945 */ /* 0x000fe80003800000 */
[----:B------:R0:W-:Y:S01]  /*34f0*/  @!P4 STG.E.U8 desc[UR38][R4.64+0x19], R53 ;  /* 0x000019350400c986 */ /* 0x0001e2000c101126 */
[----:B------:R-:W-:Y:S05]  /*3500*/  @P5 BRA `(.L_x_76) ;  /* 0x00000000000c5947 */ /* 0x000fea0003800000 */
[----:B------:R-:W0:Y:S02]  /*3510*/  LDG.E.U8 R79, desc[UR38][R14.64+0x18] ;  /* 0x000018260e4f7981 */ /* 0x000e24000c1e1100 */
[----:B0-----:R-:W-:-:S05]  /*3520*/  PRMT R49, R79, 0x8880, RZ ;  /* 0x000088804f317816 */ /* 0x001fca00000000ff */
[----:B------:R-:W-:-:S07]  /*3530*/  IMAD R86, R49, R72, RZ ;  /* 0x0000004831567224 */ /* 0x000fce00078e02ff */
.L_x_76:
[----:B------:R-:W-:Y:S05]  /*3540*/  BSYNC B1 ;  /* 0x0000000000017941 */ /* 0x000fea0003800000 */
.L_x_75:
        /* <DEDUP_REMOVED lines=9> */
.L_x_78:
[----:B------:R-:W-:Y:S05]  /*35e0*/  BSYNC B1 ;  /* 0x0000000000017941 */ /* 0x000fea0003800000 */
.L_x_77:
[----:B------:R-:W-:Y:S01]  /*35f0*/  @!P4 IMAD R55, R55, R19, R86 ;  /* 0x000000133737c224 */ /* 0x000fe200078e0256 */
[----:B------:R-:W-:Y:S04]  /*3600*/  BSSY B1, `(.L_x_79) ;  /* 0x0000006000017945 */ /* 0x000fe80003800000 */
[----:B------:R0:W-:Y:S01]  /*3610*/  @!P4 STG.E.U8 desc[UR38][R6.64+0x19], R55 ;  /* 0x000019370600c986 */ /* 0x0001e2000c101126 */
[----:B------:R-:W-:Y:S05]  /*3620*/  @P5 BRA `(.L_x_80) ;  /* 0x00000000000c5947 */ /* 0x000fea0003800000 */
[----:B------:R-:W0:Y:S02]  /*3630*/  LDG.E.U8 R79, desc[UR38][R20.64+0x10] ;  /* 0x00001026144f7981 */ /* 0x000e24000c1e1100 */
[----:B0-----:R-:W-:-:S05]  /*3640*/  PRMT R49, R79, 0x8880, RZ ;  /* 0x000088804f317816 */ /* 0x001fca00000000ff */
[----:B------:R-:W-:-:S07]  /*3650*/  IMAD R86, R49, R72, RZ ;  /* 0x0000004831567224 */ /* 0x000fce00078e02ff */
.L_x_80:
[----:B------:R-:W-:Y:S05]  /*3660*/  BSYNC B1 ;  /* 0x0000000000017941 */ /* 0x000fea0003800000 */
.L_x_79:
        /* <DEDUP_REMOVED lines=9> */
.L_x_82:
[----:B------:R-:W-:Y:S05]  /*3700*/  BSYNC B1 ;  /* 0x0000000000017941 */ /* 0x000fea0003800000 */
.L_x_81:
[----:B------:R-:W-:Y:S01]  /*3710*/  @!P4 IMAD R41, R41, R19, R86 ;  /* 0x000000132929c224 */ /* 0x000fe200078e0256 */
[----:B------:R-:W-:Y:S04]  /*3720*/  BSSY B1, `(.L_x_83) ;  /* 0x0000006000017945 */ /* 0x000fe80003800000 */
[----:B------:R0:W-:Y:S01]  /*3730*/  @!P4 STG.E.U8 desc[UR38][R10.64+0x11], R41 ;  /* 0x000011290a00c986 */ /* 0x0001e2000c101126 */
[----:B------:R-:W-:Y:S05]  /*3740*/  @P5 BRA `(.L_x_84) ;  /* 0x00000000000c5947 */ /* 0x000fea0003800000 */
[----:B------:R-:W0:Y:S02]  /*3750*/  LDG.E.U8 R79, desc[UR38][R64.64+0x10] ;  /* 0x00001026404f7981 */ /* 0x000e24000c1e1100 */
[----:B0-----:R-:W-:-:S05]  /*3760*/  PRMT R41, R79, 0x8880, RZ ;  /* 0x000088804f297816 */ /* 0x001fca00000000ff */
[----:B------:R-:W-:-:S07]  /*3770*/  IMAD R86, R41, R72, RZ ;  /* 0x0000004829567224 */ /* 0x000fce00078e02ff */
.L_x_84:
[----:B------:R-:W-:Y:S05]  /*3780*/  BSYNC B1 ;  /* 0x0000000000017941 */ /* 0x000fea0003800000 */
.L_x_83:
        /* <DEDUP_REMOVED lines=9> */
.L_x_86:
[----:B------:R-:W-:Y:S05]  /*3820*/  BSYNC B1 ;  /* 0x0000000000017941 */ /* 0x000fea0003800000 */
.L_x_85:
[----:B------:R-:W-:Y:S01]  /*3830*/  @!P4 IMAD R43, R43, R19, R86 ;  /* 0x000000132b2bc224 */ /* 0x000fe200078e0256 */
[----:B------:R-:W-:Y:S04]  /*3840*/  BSSY B1, `(.L_x_87) ;  /* 0x0000006000017945 */ /* 0x000fe80003800000 */
[----:B------:R0:W-:Y:S01]  /*3850*/  @!P4 STG.E.U8 desc[UR38][R8.64+0x11], R43 ;  /* 0x0000112b0800c986 */ /* 0x0001e2000c101126 */
[----:B------:R-:W-:Y:S05]  /*3860*/  @P5 BRA `(.L_x_88) ;  /* 0x00000000000c5947 */ /* 0x000fea0003800000 */
[----:B------:R-:W0:Y:S02]  /*3870*/  LDG.E.U8 R79, desc[UR38][R20.64+0x18] ;  /* 0x00001826144f7981 */ /* 0x000e24000c1e1100 */
[----:B0-----:R-:W-:-:S05]  /*3880*/  PRMT R41, R79, 0x8880, RZ ;  /* 0x000088804f297816 */ /* 0x001fca00000000ff */
[----:B------:R-:W-:-:S07]  /*3890*/  IMAD R86, R41, R72, RZ ;  /* 0x0000004829567224 */ /* 0x000fce00078e02ff */
.L_x_88:
[----:B------:R-:W-:Y:S05]  /*38a0*/  BSYNC B1 ;  /* 0x0000000000017941 */ /* 0x000fea0003800000 */
.L_x_87:
        /* <DEDUP_REMOVED lines=9> */
.L_x_90:
[----:B------:R-:W-:Y:S05]  /*3940*/  BSYNC B1 ;  /* 0x0000000000017941 */ /* 0x000fea0003800000 */
.L_x_89:
[----:B------:R-:W-:Y:S01]  /*3950*/  @!P4 IMAD R45, R45, R19, R86 ;  /* 0x000000132d2dc224 */ /* 0x000fe200078e0256 */
[----:B------:R-:W-:Y:S04]  /*3960*/  BSSY B1, `(.L_x_91) ;  /* 0x0000006000017945 */ /* 0x000fe80003800000 */
[----:B------:R0:W-:Y:S01]  /*3970*/  @!P4 STG.E.U8 desc[UR38][R10.64+0x19], R45 ;  /* 0x0000192d0a00c986 */ /* 0x0001e2000c101126 */
[----:B------:R-:W-:Y:S05]  /*3980*/  @P5 BRA `(.L_x_92) ;  /* 0x00000000000c5947 */ /* 0x000fea0003800000 */
[----:B------:R-:W0:Y:S02]  /*3990*/  LDG.E.U8 R79, desc[UR38][R64.64+0x18] ;  /* 0x00001826404f7981 */ /* 0x000e24000c1e1100 */
[----:B0-----:R-:W-:-:S05]  /*39a0*/  PRMT R41, R79, 0x8880, RZ ;  /* 0x000088804f297816 */ /* 0x001fca00000000ff */
[----:B------:R-:W-:-:S07]  /*39b0*/  IMAD R86, R41, R72, RZ ;  /* 0x0000004829567224 */ /* 0x000fce00078e02ff */
.L_x_92:
[----:B------:R-:W-:Y:S05]  /*39c0*/  BSYNC B1 ;  /* 0x0000000000017941 */ /* 0x000fea0003800000 */
.L_x_91:
        /* <DEDUP_REMOVED lines=9> */
.L_x_94:
[----:B------:R-:W-:Y:S05]  /*3a60*/  BSYNC B1 ;  /* 0x0000000000017941 */ /* 0x000fea0003800000 */
.L_x_93:
[----:B------:R-:W-:Y:S01]  /*3a70*/  @!P4 IMAD R47, R47, R19, R86 ;  /* 0x000000132f2fc224 */ /* 0x000fe200078e0256 */
[----:B------:R-:W-:Y:S04]  /*3a80*/  BSSY B1, `(.L_x_95) ;  /* 0x0000006000017945 */ /* 0x000fe80003800000 */
[----:B------:R0:W-:Y:S01]  /*3a90*/  @!P4 STG.E.U8 desc[UR38][R8.64+0x19], R47 ;  /* 0x0000192f0800c986 */ /* 0x0001e2000c101126 */
[----:B------:R-:W-:Y:S05]  /*3aa0*/  @P5 BRA `(.L_x_96) ;  /* 0x00000000000c5947 */ /* 0x000fea0003800000 */
[----:B------:R-:W0:Y:S02]  /*3ab0*/  LDG.E.U8 R79, desc[UR38][R12.64+0x20] ;  /* 0x000020260c4f7981 */ /* 0x000e24000c1e1100 */
[----:B0-----:R-:W-:-:S05]  /*3ac0*/  PRMT R41, R79, 0x8880, RZ ;  /* 0x000088804f297816 */ /* 0x001fca00000000ff */
[----:B------:R-:W-:-:S07]  /*3ad0*/  IMAD R86, R41, R72, RZ ;  /* 0x0000004829567224 */ /* 0x000fce00078e02ff */
.L_x_96:
[----:B------:R-:W-:Y:S05]  /*3ae0*/  BSYNC B1 ;  /* 0x0000000000017941 */ /* 0x000fea0003800000 */
.L_x_95:
        /* <DEDUP_REMOVED lines=9> */
.L_x_98:
[----:B------:R-:W-:Y:S05]  /*3b80*/  BSYNC B1 ;  /* 0x0000000000017941 */ /* 0x000fea0003800000 */
.L_x_97:
[----:B------:R-:W-:Y:S01]  /*3b90*/  @!P4 IMAD R33, R33, R19, R86 ;  /* 0x000000132121c224 */ /* 0x000fe200078e0256 */
[----:B------:R-:W-:Y:S04]  /*3ba0*/  BSSY B1, `(.L_x_99) ;  /* 0x0000006000017945 */ /* 0x000fe80003800000 */
[----:B------:R0:W-:Y:S01]  /*3bb0*/  @!P4 STG.E.U8 desc[UR38][R4.64+0x21], R33 ;  /* 0x000021210400c986 */ /* 0x0001e2000c101126 */
[----:B------:R-:W-:Y:S05]  /*3bc0*/  @P5 BRA `(.L_x_100) ;  /* 0x00000000000c5947 */ /* 0x000fea0003800000 */
[----:B------:R-:W0:Y:S02]  /*3bd0*/  LDG.E.U8 R79, desc[UR38][R14.64+0x20] ;  /* 0x000020260e4f7981 */ /* 0x000e24000c1e1100 */
[----:B0-----:R-:W-:-:S05]  /*3be0*/  PRMT R33, R79, 0x8880, RZ ;  /* 0x000088804f217816 */ /* 0x001fca00000000ff */
[----:B------:R-:W-:-:S07]  /*3bf0*/  IMAD R86, R33, R72, RZ ;  /* 0x0000004821567224 */ /* 0x000fce00078e02ff */
.L_x_100:
[----:B------:R-:W-:Y:S05]  /*3c00*/  BSYNC B1 ;  /* 0x0000000000017941 */ /* 0x000fea0003800000 */
.L_x_99:
[C---:B------:R-:W-:Y:S01]  /*3c10*/  ISETP.LT.OR P4, PT, R3.reuse, 0x22, !P0 ;  /* 0x000000220300780c */ /* 0x040fe20004781670 */
[----:B0-----:R-:W-:Y:S01]  /*3c20*/  @!P5 IMAD R33, R34, R19, R86 ;  /* 0x000000132221d224 */ /* 0x001fe200078e0256 */
[----:B------:R-:W-:Y:S04]  /*3c30*/  BSSY B1, `(.L_x_101) ;  /* 0x0000008000017945 */ /* 0x000fe80003800000 */
[----:B------:R0:W-:Y:S01]  /*3c40*/  @!P5 STG.E.U8 desc[UR38][R6.64+0x20], R33 ;  /* 0x000020210600d986 */ /* 0x0001e2000c101126 */
[C---:B------:R-:W-:Y:S02]  /*3c50*/  ISETP.LT.OR P5, PT, R3.reuse, 0x29, !P3 ;  /* 0x000000290300780c */ /* 0x040fe40005fa1670 */
[----:B------:R-:W-:-:S04]  /*3c60*/  ISETP.LT.OR P3, PT, R3, 0x2a, !P3 ;  /* 0x0000002a0300780c */ /* 0x000fc80005f61670 */
[----:B------:R-:W-:Y:S09]  /*3c70*/  @P4 BRA `(.L_x_102) ;  /* 0x00000000000c4947 */ /* 0x000ff20003800000 */
[----:B------:R-:W0:Y:S02]  /*3c80*/  LDG.E.U8 R79, desc[UR38][R14.64+0x21] ;  /* 0x000021260e4f7981 */ /* 0x000e24000c1e1100 */
[----:B0-----:R-:W-:-:S05]  /*3c90*/  PRMT R33, R79, 0x8880, RZ ;  /* 0x000088804f217816 */ /* 0x001fca00000000ff */
[----:B------:R-:W-:-:S07]  /*3ca0*/  IMAD R86, R33, R72, RZ ;  /* 0x0000004821567224 */ /* 0x000fce00078e02ff */
.L_x_102:
[----:B------:R-:W-:Y:S05]  /*3cb0*/  BSYNC B1 ;  /* 0x0000000000017941 */ /* 0x000fea0003800000 */
.L_x_101:
[----:B------:R-:W-:Y:S01]  /*3cc0*/  @!P4 IMAD R35, R35, R19, R86 ;  /* 0x000000132323c224 */ /* 0x000fe200078e0256 */
[----:B------:R-:W-:Y:S04]  /*3cd0*/  BSSY B1, `(.L_x_103) ;  /* 0x0000006000017945 */ /* 0x000fe80003800000 */
[----:B------:R0:W-:Y:S01]  /*3ce0*/  @!P4 STG.E.U8 desc[UR38][R6.64+0x21], R35 ;  /* 0x000021230600c986 */ /* 0x0001e2000c101126 */
[----:B------:R-:W-:Y:S05]  /*3cf0*/  @P5 BRA `(.L_x_104) ;  /* 0x00000000000c5947 */ /* 0x000fea0003800000 */
[----:B------:R-:W0:Y:S02]  /*3d00*/  LDG.E.U8 R79, desc[UR38][R12.64+0x28] ;  /* 0x000028260c4f7981 */ /* 0x000e24000c1e1100 */
[----:B0-----:R-:W-:-:S05]  /*3d10*/  PRMT R33, R79, 0x8880, RZ ;  /* 0x000088804f217816 */ /* 0x001fca00000000ff */
[----:B------:R-:W-:-:S07]  /*3d20*/  IMAD R86, R33, R72, RZ ;  /* 0x0000004821567224 */ /* 0x000fce00078e02ff */
.L_x_104:
[----:B------:R-:W-:Y:S05]  /*3d30*/  BSYNC B1 ;  /* 0x0000000000017941 */ /* 0x000fea0003800000 */
.L_x_103:
[----:B0-----:R-:W-:Y:S01]  /*3d40*/  @!P5 IMAD R33, R36, R19, R86 ;  /* 0x000000132421d224 */ /* 0x001fe200078e0256 */
[----:B------:R-:W-:Y:S04]  /*3d50*/  BSSY B1, `(.L_x_105) ;  /* 0x0000006000017945 */ /* 0x000fe80003800000 */
[----:B------:R0:W-:Y:S01]  /*3d60*/  @!P5 STG.E.U8 desc[UR38][R4.64+0x28], R33 ;  /* 0x000028210400d986 */ /* 0x0001e2000c101126 */
[----:B------:R-:W-:Y:S05]  /*3d70*/  @P3 BRA `(.L_x_106) ;  /* 0x00000000000c3947 */ /* 0x000fea0003800000 */
[----:B------:R-:W0:Y:S02]  /*3d80*/  LDG.E.U8 R79, desc[UR38][R12.64+0x29] ;  /* 0x000029260c4f7981 */ /* 0x000e24000c1e1100 */
[----:B0-----:R-:W-:-:S05]  /*3d90*/  PRMT R33, R79, 0x8880, RZ ;  /* 0x000088804f217816 */ /* 0x001fca00000000ff */
[----:B------:R-:W-:-:S07]  /*3da0*/  IMAD R86, R33, R72, RZ ;  /* 0x0000004821567224 */ /* 0x000fce00078e02ff */
.L_x_106:
[----:B------:R-:W-:Y:S05]  /*3db0*/  BSYNC B1 ;  /* 0x0000000000017941 */ /* 0x000fea0003800000 */
.L_x_105:
[----:B------:R-:W-:Y:S01]  /*3dc0*/  ISETP.LT.OR P4, PT, R3, 0x29, !P0 ;  /* 0x000000290300780c */ /* 0x000fe20004781670 */
[----:B------:R-:W-:Y:S01]  /*3dd0*/  @!P3 IMAD R37, R37, R19, R86 ;  /* 0x000000132525b224 */ /* 0x000fe200078e0256 */
[----:B------:R-:W-:Y:S01]  /*3de0*/  BSSY B1, `(.L_x_107) ;  /* 0x0000009000017945 */ /* 0x000fe20003800000 */
[C---:B------:R-:W-:Y:S02]  /*3df0*/  ISETP.LT.OR P0, PT, R3.reuse, 0x2a, !P0 ;  /* 0x0000002a0300780c */ /* 0x040fe40004701670 */
[C---:B------:R-:W-:Y:S01]  /*3e00*/  ISETP.LT.OR P5, PT, R3.reuse, 0x21, !P1 ;  /* 0x000000210300780c */ /* 0x040fe20004fa1670 */
[----:B------:R0:W-:Y:S01]  /*3e10*/  @!P3 STG.E.U8 desc[UR38][R4.64+0x29], R37 ;  /* 0x000029250400b986 */ /* 0x0001e2000c101126 */
[----:B------:R-:W-:-:S06]  /*3e20*/  ISETP.LT.OR P3, PT, R3, 0x22, !P1 ;  /* 0x000000220300780c */ /* 0x000fcc0004f61670 */
[----:B------:R-:W-:Y:S07]  /*3e30*/  @P4 BRA `(.L_x_108) ;  /* 0x00000000000c4947 */ /* 0x000fee0003800000 */
[----:B------:R-:W0:Y:S02]  /*3e40*/  LDG.E.U8 R79, desc[UR38][R14.64+0x28] ;  /* 0x000028260e4f7981 */ /* 0x000e24000c1e1100 */
[----:B01----:R-:W-:-:S05]  /*3e50*/  PRMT R5, R79, 0x8880, RZ ;  /* 0x000088804f057816 */ /* 0x003fca00000000ff */
[----:B------:R-:W-:-:S07]  /*3e60*/  IMAD R86, R5, R72, RZ ;  /* 0x0000004805567224 */ /* 0x000fce00078e02ff */
.L_x_108:
[----:B------:R-:W-:Y:S05]  /*3e70*/  BSYNC B1 ;  /* 0x0000000000017941 */ /* 0x000fea0003800000 */
.L_x_107:
[----:B01----:R-:W-:Y:S01]  /*3e80*/  @!P4 IMAD R5, R38, R19, R86 ;  /* 0x000000132605c224 */ /* 0x003fe200078e0256 */
[----:B------:R-:W-:Y:S04]  /*3e90*/  BSSY B1, `(.L_x_109) ;  /* 0x0000006000017945 */ /* 0x000fe80003800000 */
[----:B------:R0:W-:Y:S01]  /*3ea0*/  @!P4 STG.E.U8 desc[UR38][R6.64+0x28], R5 ;  /* 0x000028050600c986 */ /* 0x0001e2000c101126 */
[----:B------:R-:W-:Y:S05]  /*3eb0*/  @P0 BRA `(.L_x_110) ;  /* 0x00000000000c0947 */ /* 0x000fea0003800000 */
[----:B------:R-:W0:Y:S02]  /*3ec0*/  LDG.E.U8 R79, desc[UR38][R14.64+0x29] ;  /* 0x000029260e4f7981 */ /* 0x000e24000c1e1100 */
[----:B0-----:R-:W-:-:S05]  /*3ed0*/  PRMT R5, R79, 0x8880, RZ ;  /* 0x000088804f057816 */ /* 0x001fca00000000ff */
[----:B------:R-:W-:-:S07]  /*3ee0*/  IMAD R86, R5, R72, RZ ;  /* 0x0000004805567224 */ /* 0x000fce00078e02ff */
.L_x_110:
[----:B------:R-:W-:Y:S05]  /*3ef0*/  BSYNC B1 ;  /* 0x0000000000017941 */ /* 0x000fea0003800000 */
.L_x_109:
[----:B------:R-:W-:Y:S01]  /*3f00*/  @!P0 IMAD R39, R39, R19, R86 ;  /* 0x0000001327278224 */ /* 0x000fe200078e0256 */
[----:B------:R-:W-:Y:S04]  /*3f10*/  BSSY B1, `(.L_x_111) ;  /* 0x0000006000017945 */ /* 0x000fe80003800000 */
[----:B------:R1:W-:Y:S01]  /*3f20*/  @!P0 STG.E.U8 desc[UR38][R6.64+0x29], R39 ;  /* 0x0000292706008986 */ /* 0x0003e2000c101126 */
[----:B------:R-:W-:Y:S05]  /*3f30*/  @P5 BRA `(.L_x_112) ;  /* 0x00000000000c5947 */ /* 0x000fea0003800000 */
[----:B------:R-:W0:Y:S02]  /*3f40*/  LDG.E.U8 R79, desc[UR38][R20.64+0x20] ;  /* 0x00002026144f7981 */ /* 0x000e24000c1e1100 */
[----:B0-----:R-:W-:-:S05]  /*3f50*/  PRMT R5, R79, 0x8880, RZ ;  /* 0x000088804f057816 */ /* 0x001fca00000000ff */
[----:B------:R-:W-:-:S07]  /*3f60*/  IMAD R86, R5, R72, RZ ;  /* 0x0000004805567224 */ /* 0x000fce00078e02ff */
.L_x_112:
[----:B------:R-:W-:Y:S05]  /*3f70*/  BSYNC B1 ;  /* 0x0000000000017941 */ /* 0x000fea0003800000 */
.L_x_111:
[----:B0-----:R-:W-:Y:S01]  /*3f80*/  @!P5 IMAD R5, R24, R19, R86 ;  /* 0x000000131805d224 */ /* 0x001fe200078e0256 */
[----:B------:R-:W-:Y:S04]  /*3f90*/  BSSY B1, `(.L_x_113) ;  /* 0x0000006000017945 */ /* 0x000fe80003800000 */
[----:B------:R0:W-:Y:S01]  /*3fa0*/  @!P5 STG.E.U8 desc[UR38][R10.64+0x20], R5 ;  /* 0x000020050a00d986 */ /* 0x0001e2000c101126 */
[----:B------:R-:W-:Y:S05]  /*3fb0*/  @P3 BRA `(.L_x_114) ;  /* 0x00000000000c3947 */ /* 0x000fea0003800000 */
[----:B------:R-:W0:Y:S02]  /*3fc0*/  LDG.E.U8 R79, desc[UR38][R20.64+0x21] ;  /* 0x00002126144f7981 */ /* 0x000e24000c1e1100 */
[----:B0-----:R-:W-:-:S05]  /*3fd0*/  PRMT R5, R79, 0x8880, RZ ;  /* 0x000088804f057816 */ /* 0x001fca00000000ff */
[----:B------:R-:W-:-:S07]  /*3fe0*/  IMAD R86, R5, R72, RZ ;  /* 0x0000004805567224 */ /* 0x000fce00078e02ff */
.L_x_114:
[----:B------:R-:W-:Y:S05]  /*3ff0*/  BSYNC B1 ;  /* 0x0000000000017941 */ /* 0x000fea0003800000 */
.L_x_113:
[----:B------:R-:W-:Y:S01]  /*4000*/  ISETP.LT.OR P4, PT, R3, 0x21, !P2 ;  /* 0x000000210300780c */ /* 0x000fe20005781670 */
[----:B------:R-:W-:Y:S01]  /*4010*/  @!P3 IMAD R25, R25, R19, R86 ;  /* 0x000000131919b224 */ /* 0x000fe200078e0256 */
[----:B------:R-:W-:Y:S01]  /*4020*/  BSSY B1, `(.L_x_115) ;  /* 0x000000a000017945 */ /* 0x000fe20003800000 */
[C---:B------:R-:W-:Y:S02]  /*4030*/  ISETP.LT.OR P0, PT, R3.reuse, 0x22, !P2 ;  /* 0x000000220300780c */ /* 0x040fe40005701670 */
[C---:B------:R-:W-:Y:S01]  /*4040*/  ISETP.LT.OR P5, PT, R3.reuse, 0x29, !P2 ;  /* 0x000000290300780c */ /* 0x040fe200057a1670 */
[----:B------:R0:W-:Y:S01]  /*4050*/  @!P3 STG.E.U8 desc[UR38][R10.64+0x21], R25 ;  /* 0x000021190a00b986 */ /* 0x0001e2000c101126 */
[C---:B------:R-:W-:Y:S02]  /*4060*/  ISETP.LT.OR P3, PT, R3.reuse, 0x29, !P1 ;  /* 0x000000290300780c */ /* 0x040fe40004f61670 */
[----:B------:R-:W-:-:S04]  /*4070*/  ISETP.LT.OR P1, PT, R3, 0x2a, !P1 ;  /* 0x0000002a0300780c */ /* 0x000fc80004f21670 */
[----:B------:R-:W-:Y:S09]  /*4080*/  @P4 BRA `(.L_x_116) ;  /* 0x00000000000c4947 */ /* 0x000ff20003800000 */
[----:B------:R-:W0:Y:S02]  /*4090*/  LDG.E.U8 R79, desc[UR38][R64.64+0x20] ;  /* 0x00002026404f7981 */ /* 0x000e24000c1e1100 */
[----:B0-----:R-:W-:-:S05]  /*40a0*/  PRMT R5, R79, 0x8880, RZ ;  /* 0x000088804f057816 */ /* 0x001fca00000000ff */
[----:B------:R-:W-:-:S07]  /*40b0*/  IMAD R86, R5, R72, RZ ;  /* 0x0000004805567224 */ /* 0x000fce00078e02ff */
.L_x_116:
[----:B------:R-:W-:Y:S05]  /*40c0*/  BSYNC B1 ;  /* 0x0000000000017941 */ /* 0x000fea0003800000 */
.L_x_115:
[----:B0-----:R-:W-:Y:S01]  /*40d0*/  @!P4 IMAD R5, R26, R19, R86 ;  /* 0x000000131a05c224 */ /* 0x001fe200078e0256 */
[----:B------:R-:W-:Y:S04]  /*40e0*/  BSSY B1, `(.L_x_117) ;  /* 0x0000006000017945 */ /* 0x000fe80003800000 */
[----:B------:R0:W-:Y:S01]  /*40f0*/  @!P4 STG.E.U8 desc[UR38][R8.64+0x20], R5 ;  /* 0x000020050800c986 */ /* 0x0001e2000c101126 */
[----:B------:R-:W-:Y:S05]  /*4100*/  @P0 BRA `(.L_x_118) ;  /* 0x00000000000c0947 */ /* 0x000fea0003800000 */
[----:B------:R-:W0:Y:S02]  /*4110*/  LDG.E.U8 R79, desc[UR38][R64.64+0x21] ;  /* 0x00002126404f7981 */ /* 0x000e24000c1e1100 */
[----:B0-----:R-:W-:-:S05]  /*4120*/  PRMT R5, R79, 0x8880, RZ ;  /* 0x000088804f057816 */ /* 0x001fca00000000ff */
[----:B------:R-:W-:-:S07]  /*4130*/  IMAD R86, R5, R72, RZ ;  /* 0x0000004805567224 */ /* 0x000fce00078e02ff */
.L_x_118:
[----:B------:R-:W-:Y:S05]  /*4140*/  BSYNC B1 ;  /* 0x0000000000017941 */ /* 0x000fea0003800000 */
.L_x_117:
[----:B------:R-:W-:Y:S01]  /*4150*/  @!P0 IMAD R27, R27, R19, R86 ;  /* 0x000000131b1b8224 */ /* 0x000fe200078e0256 */
[----:B------:R-:W-:Y:S04]  /*4160*/  BSSY B1, `(.L_x_119) ;  /* 0x0000006000017945 */ /* 0x000fe80003800000 */
[----:B------:R0:W-:Y:S01]  /*4170*/  @!P0 STG.E.U8 desc[UR38][R8.64+0x21], R27 ;  /* 0x0000211b08008986 */ /* 0x0001e2000c101126 */
[----:B------:R-:W-:Y:S05]  /*4180*/  @P3 BRA `(.L_x_120) ;  /* 0x00000000000c3947 */ /* 0x000fea0003800000 */
[----:B------:R-:W0:Y:S02]  /*4190*/  LDG.E.U8 R79, desc[UR38][R20.64+0x28] ;  /* 0x00002826144f7981 */ /* 0x000e24000c1e1100 */
[----:B0-----:R-:W-:-:S05]  /*41a0*/  PRMT R5, R79, 0x8880, RZ ;  /* 0x000088804f057816 */ /* 0x001fca00000000ff */
[----:B------:R-:W-:-:S07]  /*41b0*/  IMAD R86, R5, R72, RZ ;  /* 0x0000004805567224 */ /* 0x000fce00078e02ff */
.L_x_120:
[----:B------:R-:W-:Y:S05]  /*41c0*/  BSYNC B1 ;  /* 0x0000000000017941 */ /* 0x000fea0003800000 */
.L_x_119:
[----:B0-----:R-:W-:Y:S01]  /*41d0*/  @!P3 IMAD R5, R28, R19, R86 ;  /* 0x000000131c05b224 */ /* 0x001fe200078e0256 */
[----:B------:R-:W-:Y:S04]  /*41e0*/  BSSY B1, `(.L_x_121) ;  /* 0x0000006000017945 */ /* 0x000fe80003800000 */
[----:B------:R0:W-:Y:S01]  /*41f0*/  @!P3 STG.E.U8 desc[UR38][R10.64+0x28], R5 ;  /* 0x000028050a00b986 */ /* 0x0001e2000c101126 */
[----:B------:R-:W-:Y:S05]  /*4200*/  @P1 BRA `(.L_x_122) ;  /* 0x00000000000c1947 */ /* 0x000fea0003800000 */
[----:B------:R-:W0:Y:S02]  /*4210*/  LDG.E.U8 R79, desc[UR38][R20.64+0x29] ;  /* 0x00002926144f7981 */ /* 0x000e24000c1e1100 */
[----:B0-----:R-:W-:-:S05]  /*4220*/  PRMT R5, R79, 0x8880, RZ ;  /* 0x000088804f057816 */ /* 0x001fca00000000ff */
[----:B------:R-:W-:-:S07]  /*4230*/  IMAD R86, R5, R72, RZ ;  /* 0x0000004805567224 */ /* 0x000fce00078e02ff */
.L_x_122:
[----:B------:R-:W-:Y:S05]  /*4240*/  BSYNC B1 ;  /* 0x0000000000017941 */ /* 0x000fea0003800000 */
.L_x_121:
[----:B------:R-:W-:Y:S01]  /*4250*/  @!P1 IMAD R29, R29, R19, R86 ;  /* 0x000000131d1d9224 */ /* 0x000fe200078e0256 */
[----:B------:R-:W-:Y:S04]  /*4260*/  BSSY B1, `(.L_x_123) ;  /* 0x0000006000017945 */ /* 0x000fe80003800000 */
[----:B------:R0:W-:Y:S01]  /*4270*/  @!P1 STG.E.U8 desc[UR38][R10.64+0x29], R29 ;  /* 0x0000291d0a009986 */ /* 0x0001e2000c101126 */
[----:B------:R-:W-:Y:S05]  /*4280*/  @P5 BRA `(.L_x_124) ;  /* 0x00000000000c5947 */ /* 0x000fea0003800000 */
[----:B------:R-:W0:Y:S02]  /*4290*/  LDG.E.U8 R79, desc[UR38][R64.64+0x28] ;  /* 0x00002826404f7981 */ /* 0x000e24000c1e1100 */
[----:B0-----:R-:W-:-:S05]  /*42a0*/  PRMT R5, R79, 0x8880, RZ ;  /* 0x000088804f057816 */ /* 0x001fca00000000ff */
[----:B------:R-:W-:-:S07]  /*42b0*/  IMAD R86, R5, R72, RZ ;  /* 0x0000004805567224 */ /* 0x000fce00078e02ff */
.L_x_124:
[----:B------:R-:W-:Y:S05]  /*42c0*/  BSYNC B1 ;  /* 0x0000000000017941 */ /* 0x000fea0003800000 */
.L_x_123:
[----:B0-----:R-:W-:Y:S01]  /*42d0*/  @!P5 IMAD R5, R30, R19, R86 ;  /* 0x000000131e05d224 */ /* 0x001fe200078e0256 */
[----:B------:R-:W-:Y:S01]  /*42e0*/  ISETP.LT.OR P2, PT, R3, 0x2a, !P2 ;  /* 0x0000002a0300780c */ /* 0x000fe20005741670 */
[----:B------:R-:W-:Y:S03]  /*42f0*/  BSSY B1, `(.L_x_125) ;  /* 0x0000006000017945 */ /* 0x000fe60003800000 */
[----:B------:R0:W-:Y:S09]  /*4300*/  @!P5 STG.E.U8 desc[UR38][R8.64+0x28], R5 ;  /* 0x000028050800d986 */ /* 0x0001f2000c101126 */
[----:B------:R-:W-:Y:S05]  /*4310*/  @P2 BRA `(.L_x_126) ;  /* 0x00000000000c2947 */ /* 0x000fea0003800000 */
[----:B------:R-:W5:Y:S02]  /*4320*/  LDG.E.U8 R79, desc[UR38][R64.64+0x29] ;  /* 0x00002926404f7981 */ /* 0x000f64000c1e1100 */
[----:B-----5:R-:W-:-:S05]  /*4330*/  PRMT R3, R79, 0x8880, RZ ;  /* 0x000088804f037816 */ /* 0x020fca00000000ff */
[----:B------:R-:W-:-:S07]  /*4340*/  IMAD R86, R3, R72, RZ ;  /* 0x0000004803567224 */ /* 0x000fce00078e02ff */
.L_x_126:
[----:B------:R-:W-:Y:S05]  /*4350*/  BSYNC B1 ;  /* 0x0000000000017941 */ /* 0x000fea0003800000 */
.L_x_125:
[----:B------:R-:W-:Y:S01]  /*4360*/  IMAD R31, R31, R19, R86 ;  /* 0x000000131f1f7224 */ /* 0x000fe200078e0256 */
[----:B------:R-:W-:Y:S06]  /*4370*/  @P2 BRA `(.L_x_127) ;  /* 0x0000000800582947 */ /* 0x000fec0003800000 */
[----:B------:R0:W-:Y:S01]  /*4380*/  STG.E.U8 desc[UR38][R8.64+0x29], R31 ;  /* 0x0000291f08007986 */ /* 0x0001e2000c101126 */
[----:B------:R-:W-:Y:S05]  /*4390*/  BRA `(.L_x_127) ;  /* 0x0000000800507947 */ /* 0x000fea0003800000 */
.L_x_30:
[C---:B------:R-:W-:Y:S02]  /*43a0*/  ISETP.GE.AND P2, PT, R88.reuse, 0x1, PT ;  /* 0x000000015800780c */ /* 0x040fe40003f46270 */
[----:B------:R-:W-:Y:S02]  /*43b0*/  ISETP.GE.AND P3, PT, R88, 0x9, PT ;  /* 0x000000095800780c */ /* 0x000fe40003f66270 */
[C---:B------:R-:W-:Y:S02]  /*43c0*/  ISETP.LT.OR P4, PT, R3.reuse, 0x1, !P2 ;  /* 0x000000010300780c */ /* 0x040fe40005781670 */
[C---:B------:R-:W-:Y:S02]  /*43d0*/  ISETP.LT.OR P5, PT, R3.reuse, 0x2, !P2 ;  /* 0x000000020300780c */ /* 0x040fe400057a1670 */
[C---:B------:R-:W-:Y:S02]  /*43e0*/  ISETP.LT.OR P0, PT, R3.reuse, 0x1, !P3 ;  /* 0x000000010300780c */ /* 0x040fe40005f01670 */
[----:B------:R-:W-:-:S07]  /*43f0*/  ISETP.LT.OR P1, PT, R3, 0x2, !P3 ;  /* 0x000000020300780c */ /* 0x000fce0005f21670 */
[-C--:B------:R-:W-:Y:S02]  /*4400*/  @!P4 IMAD R13, R64, R19.reuse, RZ ;  /* 0x00000013400dc224 */ /* 0x080fe400078e02ff */
[-C--:B------:R-:W-:Y:S02]  /*4410*/  @!P5 IMAD R65, R65, R19.reuse, RZ ;  /* 0x000000134141d224 */ /* 0x080fe400078e02ff */
[-C--:B------:R-:W-:Y:S01]  /*4420*/  @!P0 IMAD R15, R66, R19.reuse, RZ ;  /* 0x00000013420f8224 */ /* 0x080fe200078e02ff */
[----:B------:R0:W-:Y:S01]  /*4430*/  @!P4 STG.E.U8 desc[UR38][R4.64], R13 ;  /* 0x0000000d0400c986 */ /* 0x0001e2000c101126 */
[----:B------:R-:W-:Y:S01]  /*4440*/  ISETP.LT.OR P4, PT, R3, 0x9, !P2 ;  /* 0x000000090300780c */ /* 0x000fe20005781670 */
[----:B------:R-:W-:Y:S02]  /*4450*/  @!P1 IMAD R67, R67, R19, RZ ;  /* 0x0000001343439224 */ /* 0x000fe400078e02ff */
[----:B------:R-:W-:Y:S01]  /*4460*/  @!P5 STG.E.U8 desc[UR38][R4.64+0x1], R65 ;  /* 0x000001410400d986 */ /* 0x000fe2000c101126 */
[----:B------:R-:W-:-:S03]  /*4470*/  ISETP.LT.OR P5, PT, R3, 0xa, !P2 ;  /* 0x0000000a0300780c */ /* 0x000fc600057a1670 */
[----:B------:R1:W-:Y:S01]  /*4480*/  @!P0 STG.E.U8 desc[UR38][R6.64], R15 ;  /* 0x0000000f06008986 */ /* 0x0003e2000c101126 */
[----:B------:R-:W-:-:S03]  /*4490*/  ISETP.LT.OR P0, PT, R3, 0x9, !P3 ;  /* 0x000000090300780c */ /* 0x000fc60005f01670 */
[----:B------:R-:W-:Y:S01]  /*44a0*/  @!P1 STG.E.U8 desc[UR38][R6.64+0x1], R67 ;  /* 0x0000014306009986 */ /* 0x000fe2000c101126 */
[----:B------:R-:W-:Y:S01]  /*44b0*/  ISETP.GE.AND P1, PT, R88, 0x81, PT ;  /* 0x000000815800780c */ /* 0x000fe20003f26270 */
[----:B------:R-:W-:-:S04]  /*44c0*/  @!P4 IMAD R21, R68, R19, RZ ;  /* 0x000000134415c224 */ /* 0x000fc800078e02ff */
[-C--:B------:R-:W-:Y:S01]  /*44d0*/  @!P5 IMAD R69, R69, R19.reuse, RZ ;  /* 0x000000134545d224 */ /* 0x080fe200078e02ff */
[----:B------:R2:W-:Y:S01]  /*44e0*/  @!P4 STG.E.U8 desc[UR38][R4.64+0x8], R21 ;  /* 0x000008150400c986 */ /* 0x0005e2000c101126 */
[C---:B------:R-:W-:Y:S02]  /*44f0*/  ISETP.LT.OR P4, PT, R3.reuse, 0xa, !P3 ;  /* 0x0000000a0300780c */ /* 0x040fe40005f81670 */
[----:B0-----:R-:W-:Y:S01]  /*4500*/  @!P0 IMAD R13, R70, R19, RZ ;  /* 0x00000013460d8224 */ /* 0x001fe200078e02ff */
[----:B------:R-:W-:Y:S01]  /*4510*/  @!P5 STG.E.U8 desc[UR38][R4.64+0x9], R69 ;  /* 0x000009450400d986 */ /* 0x000fe2000c101126 */
[----:B------:R-:W-:-:S03]  /*4520*/  ISETP.LT.OR P5, PT, R3, 0x1, !P1 ;  /* 0x000000010300780c */ /* 0x000fc60004fa1670 */
[----:B------:R0:W-:Y:S01]  /*4530*/  @!P0 STG.E.U8 desc[UR38][R6.64+0x8], R13 ;  /* 0x0000080d06008986 */ /* 0x0001e2000c101126 */
[----:B------:R-:W-:-:S05]  /*4540*/  ISETP.GE.AND P0, PT, R88, 0x89, PT ;  /* 0x000000895800780c */ /* 0x000fca0003f06270 */
[----:B------:R-:W-:-:S04]  /*4550*/  @!P4 IMAD R71, R71, R19, RZ ;  /* 0x000000134747c224 */ /* 0x000fc800078e02ff */
[----:B-1----:R-:W-:Y:S01]  /*4560*/  @!P5 IMAD R15, R56, R19, RZ ;  /* 0x00000013380fd224 */ /* 0x002fe200078e02ff */
[----:B------:R-:W-:Y:S01]  /*4570*/  @!P4 STG.E.U8 desc[UR38][R6.64+0x9], R71 ;  /* 0x000009470600c986 */ /* 0x000fe2000c101126 */
[----:B------:R-:W-:-:S03]  /*4580*/  ISETP.LT.OR P4, PT, R3, 0x2, !P1 ;  /* 0x000000020300780c */ /* 0x000fc60004f81670 */
[----:B------:R1:W-:Y:S01]  /*4590*/  @!P5 STG.E.U8 desc[UR38][R10.64], R15 ;  /* 0x0000000f0a00d986 */ /* 0x0003e2000c101126 */
[----:B------:R-:W-:-:S09]  /*45a0*/  ISETP.LT.OR P5, PT, R3, 0x1, !P0 ;  /* 0x000000010300780c */ /* 0x000fd200047a1670 */
[----:B------:R-:W-:-:S04]  /*45b0*/  @!P4 IMAD R57, R57, R19, RZ ;  /* 0x000000133939c224 */ /* 0x000fc800078e02ff */
[----:B--2---:R-:W-:Y:S01]  /*45c0*/  @!P5 IMAD R21, R58, R19, RZ ;  /* 0x000000133a15d224 */ /* 0x004fe200078e02ff */
[----:B------:R-:W-:Y:S01]  /*45d0*/  @!P4 STG.E.U8 desc[UR38][R10.64+0x1], R57 ;  /* 0x000001390a00c986 */ /* 0x000fe2000c101126 */
[----:B------:R-:W-:-:S03]  /*45e0*/  ISETP.LT.OR P4, PT, R3, 0x2, !P0 ;  /* 0x000000020300780c */ /* 0x000fc60004781670 */
[----:B------:R2:W-:Y:S01]  /*45f0*/  @!P5 STG.E.U8 desc[UR38][R8.64], R21 ;  /* 0x000000150800d986 */ /* 0x0005e2000c101126 */
[----:B------:R-:W-:-:S09]  /*4600*/  ISETP.LT.OR P5, PT, R3, 0x9, !P1 ;  /* 0x000000090300780c */ /* 0x000fd20004fa1670 */
[----:B------:R-:W-:-:S04]  /*4610*/  @!P4 IMAD R59, R59, R19, RZ ;  /* 0x000000133b3bc224 */ /* 0x000fc800078e02ff */
[----:B0-----:R-:W-:Y:S01]  /*4620*/  @!P5 IMAD R13, R60, R19, RZ ;  /* 0x000000133c0dd224 */ /* 0x001fe200078e02ff */
[----:B------:R-:W-:Y:S01]  /*4630*/  @!P4 STG.E.U8 desc[UR38][R8.64+0x1], R59 ;  /* 0x0000013b0800c986 */ /* 0x000fe2000c101126 */
[----:B------:R-:W-:-:S03]  /*4640*/  ISETP.LT.OR P4, PT, R3, 0xa, !P1 ;  /* 0x0000000a0300780c */ /* 0x000fc60004f81670 */
[----:B------:R0:W-:Y:S01]  /*4650*/  @!P5 STG.E.U8 desc[UR38][R10.64+0x8], R13 ;  /* 0x0000080d0a00d986 */ /* 0x0001e2000c101126 */
[----:B------:R-:W-:-:S09]  /*4660*/  ISETP.LT.OR P5, PT, R3, 0x9, !P0 ;  /* 0x000000090300780c */ /* 0x000fd200047a1670 */
        /* <DEDUP_REMOVED lines=65> */
[C---:B------:R-:W-:Y:S02]  /*4a80*/  ISETP.LT.OR P5, PT, R3.reuse, 0x29, !P2 ;  /* 0x000000290300780c */ /* 0x040fe400057a1670 */
[----:B------:R-:W-:-:S07]  /*4a90*/  ISETP.LT.OR P2, PT, R3, 0x2a, !P2 ;  /* 0x0000002a0300780c */ /* 0x000fce0005741670 */
[----:B------:R-:W-:-:S04]  /*4aa0*/  @!P4 IMAD R35, R35, R19, RZ ;  /* 0x000000132323c224 */ /* 0x000fc800078e02ff */
[-C--:B0-----:R-:W-:Y:S01]  /*4ab0*/  @!P5 IMAD R13, R36, R19.reuse, RZ ;  /* 0x00000013240dd224 */ /* 0x081fe200078e02ff */
[----:B------:R-:W-:Y:S01]  /*4ac0*/  @!P4 STG.E.U8 desc[UR38][R6.64+0x21], R35 ;  /* 0x000021230600c986 */ /* 0x000fe2000c101126 */
[----:B------:R-:W-:Y:S01]  /*4ad0*/  @!P2 IMAD R37, R37, R19, RZ ;  /* 0x000000132525a224 */ /* 0x000fe200078e02ff */
[C---:B------:R-:W-:Y:S02]  /*4ae0*/  ISETP.LT.OR P4, PT, R3.reuse, 0x29, !P3 ;  /* 0x000000290300780c */ /* 0x040fe40005f81670 */
[C---:B------:R-:W-:Y:S01]  /*4af0*/  ISETP.LT.OR P3, PT, R3.reuse, 0x2a, !P3 ;  /* 0x0000002a0300780c */ /* 0x040fe20005f61670 */
[----:B------:R-:W-:Y:S01]  /*4b00*/  @!P5 STG.E.U8 desc[UR38][R4.64+0x28], R13 ;  /* 0x0000280d0400d986 */ /* 0x000fe2000c101126 */
[----:B------:R-:W-:-:S03]  /*4b10*/  ISETP.LT.OR P5, PT, R3, 0x21, !P1 ;  /* 0x000000210300780c */ /* 0x000fc60004fa1670 */
[----:B------:R0:W-:Y:S01]  /*4b20*/  @!P2 STG.E.U8 desc[UR38][R4.64+0x29], R37 ;  /* 0x000029250400a986 */ /* 0x0001e2000c101126 */
[----:B------:R-:W-:-:S05]  /*4b30*/  ISETP.LT.OR P2, PT, R3, 0x22, !P1 ;  /* 0x000000220300780c */ /* 0x000fca0004f41670 */
[-C--:B-1----:R-:W-:Y:S02]  /*4b40*/  @!P4 IMAD R15, R38, R19.reuse, RZ ;  /* 0x00000013260fc224 */ /* 0x082fe400078e02ff */
[-C--:B------:R-:W-:Y:S02]  /*4b50*/  @!P3 IMAD R39, R39, R19.reuse, RZ ;  /* 0x000000132727b224 */ /* 0x080fe400078e02ff */
[-C--:B--2---:R-:W-:Y:S01]  /*4b60*/  @!P5 IMAD R21, R24, R19.reuse, RZ ;  /* 0x000000131815d224 */ /* 0x084fe200078e02ff */
[----:B------:R-:W-:Y:S01]  /*4b70*/  @!P4 STG.E.U8 desc[UR38][R6.64+0x28], R15 ;  /* 0x0000280f0600c986 */ /* 0x000fe2000c101126 */
[----:B------:R-:W-:Y:S02]  /*4b80*/  ISETP.LT.OR P4, PT, R3, 0x22, !P0 ;  /* 0x000000220300780c */ /* 0x000fe40004781670 */
[----:B------:R-:W-:Y:S01]  /*4b90*/  @!P2 IMAD R25, R25, R19, RZ ;  /* 0x000000131919a224 */ /* 0x000fe200078e02ff */
[----:B------:R1:W-:Y:S01]  /*4ba0*/  @!P3 STG.E.U8 desc[UR38][R6.64+0x29], R39 ;  /* 0x000029270600b986 */ /* 0x0003e2000c101126 */
[----:B------:R-:W-:-:S03]  /*4bb0*/  ISETP.LT.OR P3, PT, R3, 0x21, !P0 ;  /* 0x000000210300780c */ /* 0x000fc60004761670 */
[----:B------:R2:W-:Y:S01]  /*4bc0*/  @!P2 STG.E.U8 desc[UR38][R10.64+0x21], R25 ;  /* 0x000021190a00a986 */ /* 0x0005e2000c101126 */
[C---:B------:R-:W-:Y:S02]  /*4bd0*/  ISETP.LT.OR P2, PT, R3.reuse, 0x29, !P1 ;  /* 0x000000290300780c */ /* 0x040fe40004f41670 */
[C---:B------:R-:W-:Y:S01]  /*4be0*/  ISETP.LT.OR P1, PT, R3.reuse, 0x2a, !P1 ;  /* 0x0000002a0300780c */ /* 0x040fe20004f21670 */
[----:B------:R2:W-:Y:S01]  /*4bf0*/  @!P5 STG.E.U8 desc[UR38][R10.64+0x20], R21 ;  /* 0x000020150a00d986 */ /* 0x0005e2000c101126 */
[----:B------:R-:W-:Y:S01]  /*4c00*/  ISETP.LT.OR P5, PT, R3, 0x29, !P0 ;  /* 0x000000290300780c */ /* 0x000fe200047a1670 */
[----:B------:R-:W-:Y:S01]  /*4c10*/  @!P4 IMAD R27, R27, R19, RZ ;  /* 0x000000131b1bc224 */ /* 0x000fe200078e02ff */
[----:B------:R-:W-:-:S03]  /*4c20*/  ISETP.LT.OR P0, PT, R3, 0x2a, !P0 ;  /* 0x0000002a0300780c */ /* 0x000fc60004701670 */
[-C--:B------:R-:W-:Y:S01]  /*4c30*/  @!P3 IMAD R3, R26, R19.reuse, RZ ;  /* 0x000000131a03b224 */ /* 0x080fe200078e02ff */
[----:B------:R2:W-:Y:S03]  /*4c40*/  @!P4 STG.E.U8 desc[UR38][R8.64+0x21], R27 ;  /* 0x0000211b0800c986 */ /* 0x0005e6000c101126 */
[-C--:B0-----:R-:W-:Y:S01]  /*4c50*/  @!P2 IMAD R5, R28, R19.reuse, RZ ;  /* 0x000000131c05a224 */ /* 0x081fe200078e02ff */
[----:B------:R2:W-:Y:S01]  /*4c60*/  @!P3 STG.E.U8 desc[UR38][R8.64+0x20], R3 ;  /* 0x000020030800b986 */ /* 0x0005e2000c101126 */
[-C--:B------:R-:W-:Y:S02]  /*4c70*/  @!P1 IMAD R29, R29, R19.reuse, RZ ;  /* 0x000000131d1d9224 */ /* 0x080fe400078e02ff */
[-C--:B-1----:R-:W-:Y:S01]  /*4c80*/  @!P5 IMAD R7, R30, R19.reuse, RZ ;  /* 0x000000131e07d224 */ /* 0x082fe200078e02ff */
[----:B------:R2:W-:Y:S01]  /*4c90*/  @!P2 STG.E.U8 desc[UR38][R10.64+0x28], R5 ;  /* 0x000028050a00a986 */ /* 0x0005e2000c101126 */
[----:B------:R-:W-:-:S03]  /*4ca0*/  @!P0 IMAD R31, R31, R19, RZ ;  /* 0x000000131f1f8224 */ /* 0x000fc600078e02ff */
[----:B------:R2:W-:Y:S04]  /*4cb0*/  @!P1 STG.E.U8 desc[UR38][R10.64+0x29], R29 ;  /* 0x0000291d0a009986 */ /* 0x0005e8000c101126 */
[----:B------:R2:W-:Y:S04]  /*4cc0*/  @!P5 STG.E.U8 desc[UR38][R8.64+0x28], R7 ;  /* 0x000028070800d986 */ /* 0x0005e8000c101126 */
[----:B------:R2:W-:Y:S02]  /*4cd0*/  @!P0 STG.E.U8 desc[UR38][R8.64+0x29], R31 ;  /* 0x0000291f08008986 */ /* 0x0005e4000c101126 */
.L_x_127:
[----:B------:R-:W-:Y:S05]  /*4ce0*/  BSYNC B0 ;  /* 0x0000000000007941 */ /* 0x000fea0003800000 */
.L_x_29:
[----:B------:R-:W-:Y:S01]  /*4cf0*/  IADD3 R16, P0, R16, UR36, RZ ;  /* 0x0000002410107c10 */ /* 0x000fe2000ff1e0ff */
[----:B------:R-:W-:Y:S01]  /*4d00*/  ULDC.64 UR4, c[0x0][0x650] ;  /* 0x0001940000047ab9 */ /* 0x000fe20000000a00 */
[----:B--2---:R-:W-:Y:S01]  /*4d10*/  PRMT R3, RZ, 0x7610, R3 ;  /* 0x00007610ff037816 */ /* 0x004fe20000000003 */
[----:B------:R-:W-:Y:S01]  /*4d20*/  IMAD.MOV.U32 R82, RZ, RZ, -0x1 ;  /* 0xffffffffff527424 */ /* 0x000fe200078e00ff */
[----:B------:R-:W-:Y:S01]  /*4d30*/  IADD3.X R17, R17, UR42, RZ, P0, !PT ;  /* 0x0000002a11117c10 */ /* 0x000fe200087fe4ff */
[----:B------:R-:W-:Y:S01]  /*4d40*/  IMAD.MOV.U32 R80, RZ, RZ, -0x1 ;  /* 0xffffffffff507424 */ /* 0x000fe200078e00ff */
[----:B------:R-:W-:-:S04]  /*4d50*/  ISETP.GE.U32.AND P0, PT, R16, UR4, PT ;  /* 0x0000000410007c0c */ /* 0x000fc8000bf06070 */
[----:B------:R-:W-:-:S13]  /*4d60*/  ISETP.GE.U32.AND.EX P0, PT, R17, UR5, PT, P0 ;  /* 0x0000000511007c0c */ /* 0x000fda000bf06100 */
[----:B------:R-:W-:Y:S05]  /*4d70*/  @P0 BRA `(.L_x_128) ;  /* 0x0000000400500947 */ /* 0x000fea0003800000 */
[----:B----4-:R-:W2:Y:S01]  /*4d80*/  LDC.64 R10, c[0x0][0x628] ;  /* 0x00018a00ff0a7b82 */ /* 0x010ea20000000a00 */
[----:B------:R-:W4:Y:S01]  /*4d90*/  S2R R20, SR_CTAID.X ;  /* 0x0000000000147919 */ /* 0x000f220000002500 */
[----:B0--3--:R-:W-:Y:S02]  /*4da0*/  IMAD.MOV.U32 R8, RZ, RZ, R16 ;  /* 0x000000ffff087224 */ /* 0x009fe400078e0010 */
[----:B------:R-:W-:Y:S01]  /*4db0*/  IMAD.MOV.U32 R9, RZ, RZ, R17 ;  /* 0x000000ffff097224 */ /* 0x000fe200078e0011 */
[----:B------:R-:W0:Y:S03]  /*4dc0*/  S2R R21, SR_CTAID.Y ;  /* 0x0000000000157919 */ /* 0x000e260000002600 */
[----:B------:R-:W3:Y:S08]  /*4dd0*/  LDC R0, c[0x0][0x630] ;  /* 0x00018c00ff007b82 */ /* 0x000ef00000000800 */
[----:B------:R-:W0:Y:S01]  /*4de0*/  LDC.64 R14, c[0x0][0x620] ;  /* 0x00018800ff0e7b82 */ /* 0x000e220000000a00 */
[----:B--2---:R-:W-:-:S04]  /*4df0*/  ISETP.NE.U32.AND P0, PT, R10, RZ, PT ;  /* 0x000000ff0a00720c */ /* 0x004fc80003f05070 */
[----:B------:R-:W-:-:S13]  /*4e00*/  ISETP.NE.AND.EX P0, PT, R11, RZ, PT, P0 ;  /* 0x000000ff0b00720c */ /* 0x000fda0003f05300 */
[----:B0--34-:R-:W-:Y:S05]  /*4e10*/  @!P0 BRA `(.L_x_129) ;  /* 0x0000000000288947 */ /* 0x019fea0003800000 */
[----:B------:R-:W0:Y:S02]  /*4e20*/  LDC R3, c[0x0][0x634] ;  /* 0x00018d00ff037b82 */ /* 0x000e240000000800 */
[----:B0-----:R-:W-:-:S05]  /*4e30*/  IADD3 R3, P0, R16, R3, RZ ;  /* 0x0000000310037210 */ /* 0x001fca0007f1e0ff */
[----:B------:R-:W-:-:S04]  /*4e40*/  IMAD.X R13, RZ, RZ, R17, P0 ;  /* 0x000000ffff0d7224 */ /* 0x000fc800000e0611 */
[----:B------:R-:W-:-:S04]  /*4e50*/  IMAD.WIDE.U32 R4, R13, R10, RZ ;  /* 0x0000000a0d047225 */ /* 0x000fc800078e00ff */
[----:B-1----:R-:W-:-:S04]  /*4e60*/  IMAD.WIDE.U32 R6, P0, R3, R11, R4 ;  /* 0x0000000b03067225 */ /* 0x002fc80007800004 */
[----:B------:R-:W-:-:S04]  /*4e70*/  IMAD.WIDE.U32 R4, R3, R10, RZ ;  /* 0x0000000a03047225 */ /* 0x000fc800078e00ff */
[----:B------:R-:W-:Y:S01]  /*4e80*/  IMAD.X R9, RZ, RZ, RZ, P0 ;  /* 0x000000ffff097224 */ /* 0x000fe200000e06ff */
[----:B------:R-:W-:Y:S01]  /*4e90*/  IADD3 RZ, P0, R5, R6, RZ ;  /* 0x0000000605ff7210 */ /* 0x000fe20007f1e0ff */
[----:B------:R-:W-:-:S04]  /*4ea0*/  IMAD.MOV.U32 R8, RZ, RZ, R7 ;  /* 0x000000ffff087224 */ /* 0x000fc800078e0007 */
[----:B------:R-:W-:-:S08]  /*4eb0*/  IMAD.WIDE.U32.X R8, R13, R11, R8, P0 ;  /* 0x0000000b0d087225 */ /* 0x000fd000000e0408 */
.L_x_129:
[----:B------:R-:W0:Y:S01]  /*4ec0*/  LDC.64 R28, c[0x0][0x640] ;  /* 0x00019000ff1c7b82 */ /* 0x000e220000000a00 */
[-CC-:B------:R-:W-:Y:S01]  /*4ed0*/  SHF.R.U64 R80, R8, R0.reuse, R9.reuse ;  /* 0x0000000008507219 */ /* 0x180fe20000001209 */
[----:B------:R-:W-:Y:S01]  /*4ee0*/  ULDC UR4, c[0x0][0x150] ;  /* 0x0000540000047ab9 */ /* 0x000fe20000000800 */
[----:B------:R-:W-:Y:S02]  /*4ef0*/  SHF.R.U32.HI R0, RZ, R0, R9 ;  /* 0x00000000ff007219 */ /* 0x000fe40000011609 */
[----:B------:R-:W-:Y:S02]  /*4f00*/  IADD3 R3, P0, RZ, -R80, RZ ;  /* 0x80000050ff037210 */ /* 0x000fe40007f1e0ff */
[----:B-1----:R-:W-:Y:S01]  /*4f10*/  I2FP.F32.U32 R7, R20 ;  /* 0x0000001400077245 */ /* 0x002fe20000201000 */
[----:B------:R-:W1:Y:S02]  /*4f20*/  LDC R6, c[0x0][0x618] ;  /* 0x00018600ff067b82 */ /* 0x000e640000000800 */
[----:B------:R-:W-:-:S02]  /*4f30*/  IMAD.X R5, RZ, RZ, ~R0, P0 ;  /* 0x000000ffff057224 */ /* 0x000fc400000e0e00 */
[----:B------:R-:W-:Y:S01]  /*4f40*/  FMUL R7, R7, UR4 ;  /* 0x0000000407077c20 */ /* 0x000fe20008400000 */
[----:B------:R-:W-:Y:S01]  /*4f50*/  ULDC UR4, c[0x0][0x154] ;  /* 0x0000550000047ab9 */ /* 0x000fe20000000800 */
[-C--:B------:R-:W-:Y:S02]  /*4f60*/  IMAD R0, R5, R14.reuse, RZ ;  /* 0x0000000e05007224 */ /* 0x080fe400078e02ff */
[----:B------:R-:W2:Y:S01]  /*4f70*/  LDC R8, c[0x0][0x608] ;  /* 0x00018200ff087b82 */ /* 0x000ea20000000800 */
[C---:B------:R-:W-:Y:S01]  /*4f80*/  IMAD.WIDE.U32 R4, R3.reuse, R14, R16 ;  /* 0x0000000e03047225 */ /* 0x040fe200078e0010 */
[----:B------:R-:W3:Y:S03]  /*4f90*/  F2I.U32.TRUNC.NTZ R7, R7 ;  /* 0x0000000700077305 */ /* 0x000ee6000020f000 */
[----:B------:R-:W-:Y:S01]  /*4fa0*/  IMAD R3, R3, R15, R0 ;  /* 0x0000000f03037224 */ /* 0x000fe200078e0200 */
[----:B------:R-:W-:-:S02]  /*4fb0*/  I2FP.F32.U32 R0, R21 ;  /* 0x0000001500007245 */ /* 0x000fc40000201000 */
[----:B------:R-:W4:Y:S01]  /*4fc0*/  LDC R26, c[0x0][0x658] ;  /* 0x00019600ff1a7b82 */ /* 0x000f220000000800 */
[----:B------:R-:W-:Y:S01]  /*4fd0*/  IMAD.IADD R3, R5, 0x1, R3 ;  /* 0x0000000105037824 */ /* 0x000fe200078e0203 */
[----:B0-----:R-:W-:Y:S01]  /*4fe0*/  ISETP.NE.U32.AND P0, PT, R28, RZ, PT ;  /* 0x000000ff1c00720c */ /* 0x001fe20003f05070 */
[----:B------:R-:W-:-:S03]  /*4ff0*/  FMUL R0, R0, UR4 ;  /* 0x0000000400007c20 */ /* 0x000fc60008400000 */
[----:B------:R-:W-:Y:S01]  /*5000*/  ISETP.NE.AND.EX P0, PT, R29, RZ, PT, P0 ;  /* 0x000000ff1d00720c */ /* 0x000fe20003f05300 */
[----:B------:R0:W0:Y:S01]  /*5010*/  F2I.U32.TRUNC.NTZ R14, R0 ;  /* 0x00000000000e7305 */ /* 0x000022000020f000 */
[----:B------:R-:W0:Y:S01]  /*5020*/  LDC R9, c[0x0][0x144] ;  /* 0x00005100ff097b82 */ /* 0x000e220000000800 */
[-C--:B-1----:R-:W-:Y:S01]  /*5030*/  SHF.R.U64 R10, R4, R6.reuse, R3 ;  /* 0x00000006040a7219 */ /* 0x082fe20000001203 */
[----:B---3--:R-:W-:Y:S01]  /*5040*/  IMAD.MOV R7, RZ, RZ, -R7 ;  /* 0x000000ffff077224 */ /* 0x008fe200078e0a07 */
[----:B------:R-:W-:-:S05]  /*5050*/  SHF.R.U32.HI R3, RZ, R6, R3 ;  /* 0x00000006ff037219 */ /* 0x000fca0000011603 */
[----:B------:R-:W1:Y:S01]  /*5060*/  LDC R24, c[0x0][0x148] ;  /* 0x00005200ff187b82 */ /* 0x000e620000000800 */
[-CC-:B--2---:R-:W-:Y:S02]  /*5070*/  SHF.R.U64 R12, R10, R8.reuse, R3.reuse ;  /* 0x000000080a0c7219 */ /* 0x184fe40000001203 */
[----:B------:R-:W-:-:S05]  /*5080*/  SHF.R.U32.HI R3, RZ, R8, R3 ;  /* 0x00000008ff037219 */ /* 0x000fca0000011603 */
[----:B------:R-:W2:Y:S01]  /*5090*/  LDC R15, c[0x0][0x600] ;  /* 0x00018000ff0f7b82 */ /* 0x000ea20000000800 */
[-CC-:B----4-:R-:W-:Y:S02]  /*50a0*/  SHF.R.U64 R13, R12, R26.reuse, R3.reuse ;  /* 0x0000001a0c0d7219 */ /* 0x190fe40000001203 */
[----:B------:R-:W-:-:S03]  /*50b0*/  SHF.R.U32.HI R5, RZ, R26, R3 ;  /* 0x0000001aff057219 */ /* 0x000fc60000011603 */
[----:B------:R-:W-:Y:S02]  /*50c0*/  IMAD.MOV.U32 R4, RZ, RZ, R13 ;  /* 0x000000ffff047224 */ /* 0x000fe400078e000d */
[----:B------:R-:W3:Y:S01]  /*50d0*/  LDC R27, c[0x0][0x648] ;  /* 0x00019200ff1b7b82 */ /* 0x000ee20000000800 */
[----:B0-----:R-:W-:-:S07]  /*50e0*/  IMAD R25, R9, R7, R20 ;  /* 0x0000000709197224 */ /* 0x001fce00078e0214 */
[----:B------:R-:W0:Y:S08]  /*50f0*/  LDC R30, c[0x0][0x638] ;  /* 0x00018e00ff1e7b82 */ /* 0x000e300000000800 */
[----:B------:R-:W4:Y:S01]  /*5100*/  LDC R31, c[0x0][0x610] ;  /* 0x00018400ff1f7b82 */ /* 0x000f220000000800 */
[----:B-1----:R-:W-:Y:S05]  /*5110*/  @!P0 BRA `(.L_x_130) ;  /* 0x0000000000288947 */ /* 0x002fea0003800000 */
        /* <DEDUP_REMOVED lines=10> */
.L_x_130:
[----:B------:R-:W-:Y:S01]  /*51c0*/  ISETP.NE.AND P0, PT, R2, 0x1, PT ;  /* 0x000000010200780c */ /* 0x000fe20003f05270 */
[----:B------:R-:W-:Y:S01]  /*51d0*/  IMAD.MOV R14, RZ, RZ, -R14 ;  /* 0x000000ffff0e7224 */ /* 0x000fe200078e0a0e */
[----:B---3--:R-:W-:Y:S01]  /*51e0*/  SHF.R.U64 R0, R4, R27, R5 ;  /* 0x0000001b04007219 */ /* 0x008fe20000001205 */
[----:B--2---:R-:W-:Y:S01]  /*51f0*/  VIADD R5, R15, 0xffffffff ;  /* 0xffffffff0f057836 */ /* 0x004fe20000000000 */
[----:B------:R-:W-:-:S03]  /*5200*/  LOP3.LUT R3, R12, R77, RZ, 0xc0, !PT ;  /* 0x0000004d0c037212 */ /* 0x000fc600078ec0ff */
[----:B------:R-:W-:Y:S01]  /*5210*/  IMAD.MOV R4, RZ, RZ, -R0 ;  /* 0x000000ffff047224 */ /* 0x000fe200078e0a00 */
[----:B------:R-:W-:Y:S01]  /*5220*/  LOP3.LUT R10, R10, R5, RZ, 0xc0, !PT ;  /* 0x000000050a0a7212 */ /* 0x000fe200078ec0ff */
[----:B------:R-:W-:Y:S02]  /*5230*/  IMAD R0, R74, R0, R3 ;  /* 0x000000004a007224 */ /* 0x000fe400078e0203 */
[----:B0-----:R-:W-:Y:S02]  /*5240*/  IMAD R3, R4, R30, R13 ;  /* 0x0000001e04037224 */ /* 0x001fe400078e020d */
[----:B------:R-:W-:Y:S02]  /*5250*/  @P0 IMAD R25, R24, R14, R21 ;  /* 0x0000000e18190224 */ /* 0x000fe400078e0215 */
[----:B------:R-:W-:Y:S02]  /*5260*/  IMAD R5, R3, R15, R10 ;  /* 0x0000000f03057224 */ /* 0x000fe400078e020a */
[----:B----4-:R-:W-:-:S02]  /*5270*/  IMAD R0, R0, R31, R25 ;  /* 0x0000001f00007224 */ /* 0x010fc400078e0219 */
[----:B------:R-:W-:-:S03]  /*5280*/  IMAD.MOV.U32 R4, RZ, RZ, 0x1 ;  /* 0x00000001ff047424 */ /* 0x000fc600078e00ff */
[----:B------:R-:W-:Y:S02]  /*5290*/  SEL R82, R5, R0, !P0 ;  /* 0x0000000005527207 */ /* 0x000fe40004000000 */
[----:B------:R-:W-:Y:S02]  /*52a0*/  PRMT R3, R4, 0x7610, R3 ;  /* 0x0000761004037816 */ /* 0x000fe40000000003 */
[----:B------:R-:W-:-:S07]  /*52b0*/  SEL R0, R0, R5, !P0 ;  /* 0x0000000500007207 */ /* 0x000fce0004000000 */
.L_x_128:
[----:B------:R-:W-:Y:S01]  /*52c0*/  LOP3.LUT P0, RZ, R3, 0xff, RZ, 0xc0, !PT ;  /* 0x000000ff03ff7812 */ /* 0x000fe2000780c0ff */
[----:B------:R-:W-:Y:S01]  /*52d0*/  UIMAD.WIDE.U32 UR4, UR41, -0x45d1745d, URZ ;  /* 0xba2e8ba3290478a5 */ /* 0x000fe2000f8e003f */
[----:B------:R-:W-:-:S03]  /*52e0*/  IMAD.MOV.U32 R81, RZ, RZ, R0 ;  /* 0x000000ffff517224 */ /* 0x000fc600078e0000 */
[----:B------:R-:W-:-:S04]  /*52f0*/  USHF.R.U32.HI UR4, URZ, 0x3, UR5 ;  /* 0x000000033f047899 */ /* 0x000fc80008011605 */
[----:B------:R-:W-:-:S04]  /*5300*/  UIMAD UR41, UR4, -0xb, UR41 ;  /* 0xfffffff5042978a4 */ /* 0x000fc8000f8e0229 */
[----:B------:R-:W-:Y:S08]  /*5310*/  @P0 BRA `(.L_x_131) ;  /* 0xffffffbc00d40947 */ /* 0x000ff0000383ffff */
[----:B------:R-:W-:Y:S05]  /*5320*/  EXIT ;  /* 0x000000000000794d */ /* 0x000fea0003800000 */
.L_x_4:
        /* <DEDUP_REMOVED lines=26> */
.L_x_133:
[--C-:B------:R-:W-:Y:S01]  /*54d0*/  SHF.R.U64 R14, R12, R20, R13.reuse ;  /* 0x000000140c0e7219 */ /* 0x100fe2000000120d */
[----:B------:R-:W0:Y:S01]  /*54e0*/  LDC R24, c[0x0][0x618] ;  /* 0x00018600ff187b82 */ /* 0x000e220000000800 */
[----:B------:R-:W-:Y:S01]  /*54f0*/  I2FP.F32.U32 R8, R6 ;  /* 0x0000000600087245 */ /* 0x000fe20000201000 */
[----:B------:R-:W-:Y:S01]  /*5500*/  ULDC UR4, c[0x0][0x150] ;  /* 0x0000540000047ab9 */ /* 0x000fe20000000800 */
[----:B------:R-:W-:Y:S02]  /*5510*/  SHF.R.U32.HI R7, RZ, R20, R13 ;  /* 0x00000014ff077219 */ /* 0x000fe4000001160d */
[----:B------:R-:W-:Y:S01]  /*5520*/  IADD3 R11, P0, RZ, -R14, RZ ;  /* 0x8000000eff0b7210 */ /* 0x000fe20007f1e0ff */
[----:B------:R-:W-:Y:S01]  /*5530*/  FMUL R13, R8, UR4 ;  /* 0x00000004080d7c20 */ /* 0x000fe20008400000 */
[----:B------:R-:W-:Y:S01]  /*5540*/  ULDC UR4, c[0x0][0x154] ;  /* 0x0000550000047ab9 */ /* 0x000fe20000000800 */
[----:B------:R-:W1:Y:S02]  /*5550*/  LDC.64 R26, c[0x0][0x640] ;  /* 0x00019000ff1a7b82 */ /* 0x000e640000000a00 */
[----:B------:R-:W-:-:S02]  /*5560*/  IMAD.X R7, RZ, RZ, ~R7, P0 ;  /* 0x000000ffff077224 */ /* 0x000fc400000e0e07 */
[----:B------:R-:W2:Y:S01]  /*5570*/  F2I.U32.TRUNC.NTZ R13, R13 ;  /* 0x0000000d000d7305 */ /* 0x000ea2000020f000 */
[----:B------:R-:W-:-:S03]  /*5580*/  IMAD.WIDE.U32 R8, R11, R22, R16 ;  /* 0x000000160b087225 */ /* 0x000fc600078e0010 */
[----:B------:R-:W3:Y:S01]  /*5590*/  LDC R15, c[0x0][0x144] ;  /* 0x00005100ff0f7b82 */ /* 0x000ee20000000800 */
[----:B------:R-:W-:-:S04]  /*55a0*/  IMAD R10, R7, R22, RZ ;  /* 0x00000016070a7224 */ /* 0x000fc800078e02ff */
[----:B------:R-:W-:Y:S02]  /*55b0*/  IMAD R7, R11, R23, R10 ;  /* 0x000000170b077224 */ /* 0x000fe400078e020a */
[----:B------:R-:W-:Y:S01]  /*55c0*/  IMAD.MOV.U32 R10, RZ, RZ, -0x1 ;  /* 0xffffffffff0a7424 */ /* 0x000fe200078e00ff */
[----:B------:R-:W4:Y:S01]  /*55d0*/  LDC R20, c[0x0][0x608] ;  /* 0x00018200ff147b82 */ /* 0x000f220000000800 */
[----:B------:R-:W-:Y:S01]  /*55e0*/  IMAD.IADD R7, R9, 0x1, R7 ;  /* 0x0000000109077824 */ /* 0x000fe200078e0207 */
[----:B------:R-:W-:-:S04]  /*55f0*/  I2FP.F32.U32 R9, R5 ;  /* 0x0000000500097245 */ /* 0x000fc80000201000 */
[-C--:B0-----:R-:W-:Y:S01]  /*5600*/  SHF.R.U64 R12, R8, R24.reuse, R7 ;  /* 0x00000018080c7219 */ /* 0x081fe20000001207 */
[----:B--2---:R-:W-:Y:S01]  /*5610*/  IMAD.MOV R8, RZ, RZ, -R13 ;  /* 0x000000ffff087224 */ /* 0x004fe200078e0a0d */
[----:B------:R-:W0:Y:S01]  /*5620*/  LDC R11, c[0x0][0x658] ;  /* 0x00019600ff0b7b82 */ /* 0x000e220000000800 */
[----:B-1----:R-:W-:Y:S01]  /*5630*/  ISETP.NE.U32.AND P0, PT, R26, RZ, PT ;  /* 0x000000ff1a00720c */ /* 0x002fe20003f05070 */
[----:B------:R-:W-:Y:S01]  /*5640*/  FMUL R9, R9, UR4 ;  /* 0x0000000409097c20 */ /* 0x000fe20008400000 */
[----:B------:R-:W-:Y:S02]  /*5650*/  SHF.R.U32.HI R7, RZ, R24, R7 ;  /* 0x00000018ff077219 */ /* 0x000fe40000011607 */
[----:B------:R-:W-:-:S03]  /*5660*/  ISETP.NE.AND.EX P0, PT, R27, RZ, PT, P0 ;  /* 0x000000ff1b00720c */ /* 0x000fc60003f05300 */
[----:B------:R-:W1:Y:S01]  /*5670*/  LDC R22, c[0x0][0x148] ;  /* 0x00005200ff167b82 */ /* 0x000e620000000800 */
[----:B---3--:R-:W-:Y:S02]  /*5680*/  IMAD R23, R15, R8, R6 ;  /* 0x000000080f177224 */ /* 0x008fe400078e0206 */
[----:B------:R-:W-:-:S05]  /*5690*/  IMAD.MOV.U32 R8, RZ, RZ, 0x1 ;  /* 0x00000001ff087424 */ /* 0x000fca00078e00ff */
[----:B------:R-:W2:Y:S01]  /*56a0*/  LDC R21, c[0x0][0x600] ;  /* 0x00018000ff157b82 */ /* 0x000ea20000000800 */
[-CC-:B----4-:R-:W-:Y:S02]  /*56b0*/  SHF.R.U64 R15, R12, R20.reuse, R7.reuse ;  /* 0x000000140c0f7219 */ /* 0x190fe40000001207 */
[----:B------:R-:W-:Y:S02]  /*56c0*/  SHF.R.U32.HI R6, RZ, R20, R7 ;  /* 0x00000014ff067219 */ /* 0x000fe40000011607 */
[----:B------:R3:W4:Y:S03]  /*56d0*/  F2I.U32.TRUNC.NTZ R20, R9 ;  /* 0x0000000900147305 */ /* 0x000726000020f000 */
[----:B------:R-:W1:Y:S01]  /*56e0*/  LDC R25, c[0x0][0x648] ;  /* 0x00019200ff197b82 */ /* 0x000e620000000800 */
[-C--:B0-----:R-:W-:Y:S02]  /*56f0*/  SHF.R.U64 R19, R15, R11.reuse, R6 ;  /* 0x0000000b0f137219 */ /* 0x081fe40000001206 */
[----:B------:R-:W-:-:S02]  /*5700*/  SHF.L.U32 R10, R10, R11, RZ ;  /* 0x0000000b0a0a7219 */ /* 0x000fc400000006ff */
[-C--:B------:R-:W-:Y:S01]  /*5710*/  SHF.R.U32.HI R7, RZ, R11.reuse, R6 ;  /* 0x0000000bff077219 */ /* 0x080fe20000011606 */
[----:B------:R-:W-:Y:S01]  /*5720*/  IMAD.MOV.U32 R6, RZ, RZ, R19 ;  /* 0x000000ffff067224 */ /* 0x000fe200078e0013 */
[----:B------:R-:W-:Y:S01]  /*5730*/  SHF.L.U32 R24, R8, R11, RZ ;  /* 0x0000000b08187219 */ /* 0x000fe200000006ff */
[----:B------:R-:W0:Y:S01]  /*5740*/  LDC R28, c[0x0][0x638] ;  /* 0x00018e00ff1c7b82 */ /* 0x000e220000000800 */
[----:B------:R-:W-:-:S07]  /*5750*/  LOP3.LUT R30, RZ, R10, RZ, 0x33, !PT ;  /* 0x0000000aff1e7212 */ /* 0x000fce00078e33ff */
[----:B------:R-:W0:Y:S01]  /*5760*/  LDC R29, c[0x0][0x610] ;  /* 0x00018400ff1d7b82 */ /* 0x000e220000000800 */
[----:B---34-:R-:W-:Y:S05]  /*5770*/  @!P0 BRA `(.L_x_134) ;  /* 0x0000000000288947 */ /* 0x018fea0003800000 */
[----:B------:R-:W3:Y:S02]  /*5780*/  LDC R6, c[0x0][0x64c] ;  /* 0x00019300ff067b82 */ /* 0x000ee40000000800 */
[----:B---3--:R-:W-:-:S05]  /*5790*/  IADD3 R11, P0, R19, R6, RZ ;  /* 0x00000006130b7210 */ /* 0x008fca0007f1e0ff */
        /* <DEDUP_REMOVED lines=8> */
.L_x_134:
[----:B------:R-:W-:Y:S01]  /*5820*/  ISETP.NE.AND P0, PT, R2, 0x1, PT ;  /* 0x000000010200780c */ /* 0x000fe20003f05270 */
[----:B--2---:R-:W-:Y:S01]  /*5830*/  VIADD R9, R21, 0xffffffff ;  /* 0xffffffff15097836 */ /* 0x004fe20000000000 */
[----:B-1----:R-:W-:Y:S01]  /*5840*/  SHF.R.U64 R7, R6, R25, R7 ;  /* 0x0000001906077219 */ /* 0x002fe20000001207 */
[----:B------:R-:W-:Y:S01]  /*5850*/  IMAD.MOV R20, RZ, RZ, -R20 ;  /* 0x000000ffff147224 */ /* 0x000fe200078e0a14 */
[----:B------:R-:W-:Y:S02]  /*5860*/  LOP3.LUT R6, R15, R30, RZ, 0xc0, !PT ;  /* 0x0000001e0f067212 */ /* 0x000fe400078ec0ff */
[----:B------:R-:W-:Y:S01]  /*5870*/  LOP3.LUT R12, R12, R9, RZ, 0xc0, !PT ;  /* 0x000000090c0c7212 */ /* 0x000fe200078ec0ff */
[----:B------:R-:W-:Y:S02]  /*5880*/  IMAD.MOV R8, RZ, RZ, -R7 ;  /* 0x000000ffff087224 */ /* 0x000fe400078e0a07 */
[----:B------:R-:W-:Y:S02]  /*5890*/  IMAD R6, R24, R7, R6 ;  /* 0x0000000718067224 */ /* 0x000fe400078e0206 */
[----:B------:R-:W-:-:S02]  /*58a0*/  IMAD.MOV.U32 R9, RZ, RZ, 0x1 ;  /* 0x00000001ff097424 */ /* 0x000fc400078e00ff */
[----:B------:R-:W-:Y:S02]  /*58b0*/  @P0 IMAD R23, R22, R20, R5 ;  /* 0x0000001416170224 */ /* 0x000fe400078e0205 */
[----:B0-----:R-:W-:Y:S02]  /*58c0*/  IMAD R5, R8, R28, R19 ;  /* 0x0000001c08057224 */ /* 0x001fe400078e0213 */
[----:B------:R-:W-:Y:S02]  /*58d0*/  IMAD R19, R6, R29, R23 ;  /* 0x0000001d06137224 */ /* 0x000fe400078e0217 */
[----:B------:R-:W-:Y:S02]  /*58e0*/  IMAD R6, R5, R21, R12 ;  /* 0x0000001505067224 */ /* 0x000fe400078e020c */
[----:B------:R-:W-:-:S03]  /*58f0*/  IMAD.MOV.U32 R8, RZ, RZ, R14 ;  /* 0x000000ffff087224 */ /* 0x000fc600078e000e */
[----:B------:R-:W-:Y:S02]  /*5900*/  SEL R20, R6, R19, !P0 ;  /* 0x0000001306147207 */ /* 0x000fe40004000000 */
[----:B------:R-:W-:-:S07]  /*5910*/  SEL R19, R19, R6, !P0 ;  /* 0x0000000613137207 */ /* 0x000fce0004000000 */
.L_x_132:
[----:B------:R-:W-:-:S08]  /*5920*/  NOP ;  /* 0x0000000000007918 */ /* 0x000fd00000000000 */
[----:B------:R-:W0:-:S00]  /*5930*/  USETMAXREG.DEALLOC.CTAPOOL 0x28 ;  /* 0x00000028000079c8 */ /* 0x000e0000080e0500 */
[----:B0-----:R-:W-:-:S13]  /*5940*/  ISETP.NE.AND P0, PT, R0, RZ, PT ;  /* 0x000000ff0000720c */ /* 0x001fda0003f05270 */
[----:B------:R-:W-:Y:S05]  /*5950*/  @P0 EXIT ;  /* 0x000000000000094d */ /* 0x000fea0003800000 */
[----:B------:R-:W-:Y:S01]  /*5960*/  LOP3.LUT P0, RZ, R9, 0xff, RZ, 0xc0, !PT ;  /* 0x000000ff09ff7812 */ /* 0x000fe2000780c0ff */
[----:B------:R-:W-:Y:S02]  /*5970*/  IMAD.MOV.U32 R0, RZ, RZ, 0x1 ;  /* 0x00000001ff007424 */ /* 0x000fe400078e00ff */
[----:B------:R-:W-:-:S10]  /*5980*/  IMAD.MOV.U32 R12, RZ, RZ, RZ ;  /* 0x000000ffff0c7224 */ /* 0x000fd400078e00ff */
[----:B------:R-:W-:Y:S05]  /*5990*/  @!P0 BRA `(.L_x_135) ;  /* 0x0000000c00148947 */ /* 0x000fea0003800000 */
[----:B------:R-:W0:Y:S01]  /*59a0*/  LDC R0, c[0x0][0x28c] ;  /* 0x0000a300ff007b82 */ /* 0x000e220000000800 */
[----:B------:R-:W-:Y:S01]  /*59b0*/  LOP3.LUT P0, RZ, R3, 0x1f, RZ, 0xc0, !PT ;  /* 0x0000001f03ff7812 */ /* 0x000fe2000780c0ff */
[----:B------:R-:W-:Y:S01]  /*59c0*/  ULDC UR5, c[0x0][0x658] ;  /* 0x0001960000057ab9 */ /* 0x000fe20000000800 */
[----:B------:R-:W-:Y:S01]  /*59d0*/  UMOV UR6, 0xffffffff ;  /* 0xffffffff00067882 */ /* 0x000fe20000000000 */
[----:B------:R-:W-:Y:S01]  /*59e0*/  BSSY B0, `(.L_x_135) ;  /* 0x00000c0000007945 */ /* 0x000fe20003800000 */
[----:B------:R-:W-:Y:S01]  /*59f0*/  USHF.L.U32 UR6, UR6, UR5, URZ ;  /* 0x0000000506067299 */ /* 0x000fe2000800063f */
[C---:B------:R-:W-:Y:S01]  /*5a00*/  ISETP.NE.AND P2, PT, R4.reuse, RZ, PT ;  /* 0x000000ff0400720c */ /* 0x040fe20003f45270 */
[----:B------:R-:W-:Y:S01]  /*5a10*/  IMAD.MOV.U32 R13, RZ, RZ, 0x1 ;  /* 0x00000001ff0d7424 */ /* 0x000fe200078e00ff */
[----:B------:R-:W-:Y:S01]  /*5a20*/  ISETP.NE.OR P0, PT, R4, RZ, !P0 ;  /* 0x000000ff0400720c */ /* 0x000fe20004705670 */
[----:B------:R-:W-:Y:S01]  /*5a30*/  IMAD.MOV.U32 R12, RZ, RZ, RZ ;  /* 0x000000ffff0c7224 */ /* 0x000fe200078e00ff */
[----:B------:R-:W-:Y:S01]  /*5a40*/  LOP3.LUT R11, R18, 0x2, RZ, 0xfc, !PT ;  /* 0x00000002120b7812 */ /* 0x000fe200078efcff */
[----:B------:R-:W-:Y:S01]  /*5a50*/  ULDC UR4, c[0x0][0x600] ;  /* 0x0001800000047ab9 */ /* 0x000fe20000000800 */
[----:B------:R-:W-:Y:S01]  /*5a60*/  UMOV UR7, 0x1 ;  /* 0x0000000100077882 */ /* 0x000fe20000000000 */
[----:B------:R-:W-:-:S02]  /*5a70*/  UIADD3 UR15, UR4, -0x1, URZ ;  /* 0xffffffff040f7890 */ /* 0x000fc4000fffe03f */
[----:B------:R-:W-:Y:S02]  /*5a80*/  USHF.L.U32 UR17, UR7, UR5, URZ ;  /* 0x0000000507117299 */ /* 0x000fe4000800063f */
[----:B------:R-:W-:Y:S01]  /*5a90*/  ULOP3.LUT UR16, URZ, UR6, URZ, 0x33, !UPT ;  /* 0x000000063f107292 */ /* 0x000fe2000f8e333f */
[----:B------:R-:W-:Y:S01]  /*5aa0*/  ULDC.64 UR20, c[0x0][0x198] ;  /* 0x0000660000147ab9 */ /* 0x000fe20000000a00 */
[----:B0-----:R-:W-:-:S05]  /*5ab0*/  VIADD R0, R0, 0x3f ;  /* 0x0000003f00007836 */ /* 0x001fca0000000000 */
[----:B------:R-:W-:-:S04]  /*5ac0*/  SHF.R.S32.HI R3, RZ, 0x1f, R0 ;  /* 0x0000001fff037819 */ /* 0x000fc80000011400 */
[----:B------:R-:W-:Y:S01]  /*5ad0*/  LEA.HI R3, R3, R0, RZ, 0x6 ;  /* 0x0000000003037211 */ /* 0x000fe200078f30ff */
[----:B------:R-:W-:-:S03]  /*5ae0*/  IMAD.MOV.U32 R0, RZ, RZ, 0x1 ;  /* 0x00000001ff007424 */ /* 0x000fc600078e00ff */
[----:B------:R-:W-:-:S05]  /*5af0*/  SHF.R.S32.HI R3, RZ, 0x6, R3 ;  /* 0x00000006ff037819 */ /* 0x000fca0000011403 */
[----:B------:R-:W-:-:S07]  /*5b00*/  VIADD R10, R3, 0x1 ;  /* 0x00000001030a7836 */ /* 0x000fce0000000000 */
.L_x_147:
[----:B------:R-:W-:-:S03]  /*5b10*/  UMOV UR4, 0xffffffff ;  /* 0xffffffff00047882 */ /* 0x000fc60000000000 */
[----:B------:R-:W-:Y:S05]  /*5b20*/  BRA.DIV UR4, `(.L_x_136) ;  /* 0x0000001204947947 */ /* 0x000fea000b800000 */
[----:B------:R-:W-:-:S13]  /*5b30*/  ELECT P6, URZ, PT ;  /* 0x00000000003f782f */ /* 0x000fda00038c0000 */
.L_x_165:
[----:B------:R-:W0:Y:S01]  /*5b40*/  LDC R4, c[0x0][0x28c] ;  /* 0x0000a300ff047b82 */ /* 0x000e220000000800 */
[----:B------:R-:W-:Y:S01]  /*5b50*/  BSSY B1, `(.L_x_137) ;  /* 0x0000037000017945 */ /* 0x000fe20003800000 */
[----:B0-----:R-:W-:-:S13]  /*5b60*/  ISETP.LT.OR P6, PT, R4, 0x1, !P6 ;  /* 0x000000010400780c */ /* 0x001fda00077c1670 */
[----:B------:R-:W-:Y:S05]  /*5b70*/  @P6 BRA `(.L_x_138) ;  /* 0x0000000000d06947 */ /* 0x000fea0003800000 */
[----:B------:R-:W-:Y:S02]  /*5b80*/  IMAD R20, R20, 0x30, RZ ;  /* 0x0000003014147824 */ /* 0x000fe400078e02ff */
[----:B------:R-:W-:Y:S02]  /*5b90*/  IMAD.SHL.U32 R19, R19, 0x100, RZ ;  /* 0x0000010013137824 */ /* 0x000fe400078e00ff */
[----:B------:R-:W-:Y:S02]  /*5ba0*/  IMAD.MOV.U32 R21, RZ, RZ, RZ ;  /* 0x000000ffff157224 */ /* 0x000fe400078e00ff */
[----:B------:R-:W-:Y:S02]  /*5bb0*/  IMAD.MOV.U32 R4, RZ, RZ, R10 ;  /* 0x000000ffff047224 */ /* 0x000fe400078e000a */
[----:B------:R-:W-:Y:S02]  /*5bc0*/  IMAD.MOV.U32 R5, RZ, RZ, R0 ;  /* 0x000000ffff057224 */ /* 0x000fe400078e0000 */
[----:B------:R-:W-:-:S07]  /*5bd0*/  IMAD.MOV.U32 R6, RZ, RZ, R12 ;  /* 0x000000ffff067224 */ /* 0x000fce00078e000c */
.L_x_142:
[----:B------:R-:W0:Y:S01]  /*5be0*/  S2R R14, SR_CgaCtaId ;  /* 0x00000000000e7919 */ /* 0x000e220000008800 */
[----:B------:R-:W-:Y:S01]  /*5bf0*/  MOV R7, 0x400 ;  /* 0x0000040000077802 */ /* 0x000fe20000000f00 */
[----:B------:R-:W1:Y:S03]  /*5c00*/  @!P2 LDC R9, c[0x0][0x500] ;  /* 0x00014000ff09ab82 */ /* 0x000e660000000800 */
[----:B0-----:R-:W-:Y:S02]  /*5c10*/  LEA R15, R14, R7, 0x18 ;  /* 0x000000070e0f7211 */ /* 0x001fe400078ec0ff */
[----:B------:R-:W-:-:S03]  /*5c20*/  SHF.L.U32 R7, R5, 0x1f, RZ ;  /* 0x0000001f05077819 */ /* 0x000fc600000006ff */
[----:B------:R-:W-:-:S04]  /*5c30*/  IMAD R14, R6, 0x8, R15 ;  /* 0x00000008060e7824 */ /* 0x000fc800078e020f */
[----:B------:R-:W0:Y:S02]  /*5c40*/  SYNCS.PHASECHK.TRANS64.TRYWAIT P1, [R14+URZ+0x58], R7 ;  /* 0x000058070e0075a7 */ /* 0x000e24000802017f */
[----:B01----:R-:W-:Y:S05]  /*5c50*/  @!P1 BRA `(.L_x_139) ;  /* 0x0000001000689947 */ /* 0x003fea0003800000 */
.L_x_166:
[----:B0-----:R-:W-:Y:S01]  /*5c60*/  PRMT R7, R11, 0x9910, RZ ;  /* 0x000099100b077816 */ /* 0x001fe200000000ff */
[----:B------:R0:W-:Y:S03]  /*5c70*/  @!P2 SYNCS.ARRIVE.TRANS64 RZ, [R14+URZ], R9 ;  /* 0x000000090effa9a7 */ /* 0x0001e6000800003f */
[----:B------:R-:W-:-:S13]  /*5c80*/  ISETP.NE.AND P1, PT, R7, 0x2, PT ;  /* 0x000000020700780c */ /* 0x000fda0003f25270 */
[----:B0-----:R-:W-:Y:S05]  /*5c90*/  @P1 BRA `(.L_x_140) ;  /* 0x0000000000041947 */ /* 0x001fea0003800000 */
[----:B------:R-:W-:Y:S01]  /*5ca0*/  BPT.TRAP 0x1 ;  /* 0x000000040000795c */ /* 0x000fe20000300000 */
.L_x_140:
[----:B------:R-:W-:Y:S05]  /*5cb0*/  @P0 BRA `(.L_x_141) ;  /* 0x0000000000040947 */ /* 0x000fea0003800000 */
[----:B------:R-:W-:Y:S01]  /*5cc0*/  BPT.TRAP 0x1 ;  /* 0x000000040000795c */ /* 0x000fe20000300000 */
.L_x_141:
[--C-:B------:R-:W-:Y:S01]  /*5cd0*/  IMAD R7, R6, 0x4000, R15.reuse ;  /* 0x0000400006077824 */ /* 0x100fe200078e020f */
[----:B------:R-:W-:Y:S01]  /*5ce0*/  R2UR UR9, R14 ;  /* 0x000000000e0972ca */ /* 0x000fe200000e0000 */
[----:B------:R-:W-:Y:S01]  /*5cf0*/  IMAD R15, R6, 0xc00, R15 ;  /* 0x00000c00060f7824 */ /* 0x000fe200078e020f */
[----:B------:R-:W-:Y:S01]  /*5d00*/  UIADD3 UR4, UP0, UR20, 0xf0, URZ ;  /* 0x000000f014047890 */ /* 0x000fe2000ff1e03f */
[----:B------:R-:W-:Y:S01]  /*5d10*/  VIADD R4, R4, 0xffffffff ;  /* 0xffffffff04047836 */ /* 0x000fe20000000000 */
[----:B------:R-:W-:Y:S01]  /*5d20*/  R2UR UR5, R7 ;  /* 0x00000000070572ca */ /* 0x000fe200000e0000 */
[----:B------:R-:W-:Y:S01]  /*5d30*/  UIADD3 UR22, UP1, UR20, 0x1f0, URZ ;  /* 0x000001f014167890 */ /* 0x000fe2000ff3e03f */
[----:B------:R-:W-:Y:S01]  /*5d40*/  R2UR UR8, R15 ;  /* 0x000000000f0872ca */ /* 0x000fe200000e0000 */
[----:B------:R-:W-:Y:S01]  /*5d50*/  VIADD R6, R6, 0x1 ;  /* 0x0000000106067836 */ /* 0x000fe20000000000 */
[----:B------:R-:W-:Y:S01]  /*5d60*/  R2UR UR11, R19 ;  /* 0x00000000130b72ca */ /* 0x000fe200000e0000 */
[----:B------:R-:W-:Y:S01]  /*5d70*/  UIADD3.X UR23, URZ, UR21, URZ, UP1, !UPT ;  /* 0x000000153f177290 */ /* 0x000fe20008ffe43f */
[C---:B------:R-:W-:Y:S01]  /*5d80*/  R2UR UR10, R21.reuse ;  /* 0x00000000150a72ca */ /* 0x040fe200000e0000 */
[----:B------:R-:W-:Y:S01]  /*5d90*/  UMOV UR6, 0x0 ;  /* 0x0000000000067882 */ /* 0x000fe20000000000 */
[----:B------:R-:W-:Y:S01]  /*5da0*/  R2UR UR12, R8 ;  /* 0x00000000080c72ca */ /* 0x000fe200000e0000 */
[----:B------:R-:W-:Y:S01]  /*5db0*/  UMOV UR7, 0x10000000 ;  /* 0x1000000000077882 */ /* 0x000fe20000000000 */
[----:B------:R-:W-:Y:S01]  /*5dc0*/  R2UR UR18, R20 ;  /* 0x00000000141272ca */ /* 0x000fe200000e0000 */
[----:B------:R-:W-:Y:S01]  /*5dd0*/  VIADD R21, R21, 0x40 ;  /* 0x0000004015157836 */ /* 0x000fe20000000000 */
[----:B------:R-:W-:Y:S01]  /*5de0*/  ISETP.GT.AND P3, PT, R4, 0x1, PT ;  /* 0x000000010400780c */ /* 0x000fe20003f64270 */
[----:B------:R-:W-:Y:S01]  /*5df0*/  UIADD3 UR13, UR5, 0x180, URZ ;  /* 0x00000180050d7890 */ /* 0x000fe2000fffe03f */
[----:B------:R-:W-:Y:S01]  /*5e00*/  ISETP.NE.AND P1, PT, R6, 0xb, PT ;  /* 0x0000000b0600780c */ /* 0x000fe20003f25270 */
[----:B------:R-:W-:-:S02]  /*5e10*/  UIADD3.X UR5, URZ, UR21, URZ, UP0, !UPT ;  /* 0x000000153f057290 */ /* 0x000fc400087fe43f */
[----:B------:R-:W-:Y:S01]  /*5e20*/  UIADD3 UR14, UR8, 0x2c180, URZ ;  /* 0x0002c180080e7890 */ /* 0x000fe2000fffe03f */
[----:B------:R-:W-:Y:S02]  /*5e30*/  SEL R14, RZ, 0x1, P1 ;  /* 0x00000001ff0e7807 */ /* 0x000fe40000800000 */
[----:B------:R-:W-:Y:S01]  /*5e40*/  UMOV UR8, UR13 ;  /* 0x0000000d00087c82 */ /* 0x000fe20008000000 */
[----:B------:R-:W-:Y:S02]  /*5e50*/  SEL R6, R6, RZ, P1 ;  /* 0x000000ff06067207 */ /* 0x000fe40000800000 */
[----:B------:R-:W-:Y:S01]  /*5e60*/  LOP3.LUT R5, R5, R14, RZ, 0x3c, !PT ;  /* 0x0000000e05057212 */ /* 0x000fe200078e3cff */
[----:B------:R0:W-:Y:S02]  /*5e70*/  UTMALDG.3D [UR8], [UR4], desc[UR6] ;  /* 0x00000608040075b4 */ /* 0x0001e40008011000 */
[----:B0-----:R-:W-:Y:S01]  /*5e80*/  UMOV UR8, UR14 ;  /* 0x0000000e00087c82 */ /* 0x001fe20008000000 */
[----:B------:R-:W-:-:S02]  /*5e90*/  UMOV UR11, UR18 ;  /* 0x00000012000b7c82 */ /* 0x000fc40008000000 */
[----:B------:R0:W-:Y:S02]  /*5ea0*/  UTMALDG.3D [UR8], [UR22], desc[UR6] ;  /* 0x00000608160075b4 */ /* 0x0001e40008011000 */
[----:B0-----:R-:W-:Y:S05]  /*5eb0*/  @P3 BRA `(.L_x_142) ;  /* 0xfffffffc00483947 */ /* 0x001fea000383ffff */
.L_x_138:
[----:B------:R-:W-:Y:S05]  /*5ec0*/  BSYNC B1 ;  /* 0x0000000000017941 */ /* 0x000fea0003800000 */
.L_x_137:
[----:B------:R-:W-:Y:S01]  /*5ed0*/  LOP3.LUT P3, RZ, R13, 0xff, RZ, 0xc0, !PT ;  /* 0x000000ff0dff7812 */ /* 0x000fe2000786c0ff */
[----:B------:R-:W-:Y:S01]  /*5ee0*/  IMAD.IADD R12, R3, 0x1, R12 ;  /* 0x00000001030c7824 */ /* 0x000fe200078e020c */
[----:B------:R-:W-:Y:S01]  /*5ef0*/  IADD3 R16, P4, R16, UR36, RZ ;  /* 0x0000002410107c10 */ /* 0x000fe2000ff9e0ff */
[----:B------:R-:W-:Y:S01]  /*5f00*/  ULDC.64 UR4, c[0x0][0x650] ;  /* 0x0001940000047ab9 */ /* 0x000fe20000000a00 */
[----:B------:R-:W-:Y:S01]  /*5f10*/  BSSY B1, `(.L_x_143) ;  /* 0x000006a000017945 */ /* 0x000fe20003800000 */
[----:B------:R-:W-:Y:S01]  /*5f20*/  IMAD.MOV.U32 R19, RZ, RZ, -0x1 ;  /* 0xffffffffff137424 */ /* 0x000fe200078e00ff */
[----:B------:R-:W-:Y:S01]  /*5f30*/  ISETP.GT.U32.AND P1, PT, R12, 0xa, PT ;  /* 0x0000000a0c00780c */ /* 0x000fe20003f24070 */
[----:B------:R-:W-:Y:S01]  /*5f40*/  IMAD.MOV.U32 R20, RZ, RZ, -0x1 ;  /* 0xffffffffff147424 */ /* 0x000fe200078e00ff */
[----:B------:R-:W-:Y:S01]  /*5f50*/  IADD3.X R17, R17, UR42, RZ, P4, !PT ;  /* 0x0000002a11117c10 */ /* 0x000fe2000a7fe4ff */
[----:B------:R-:W-:Y:S01]  /*5f60*/  IMAD.MOV.U32 R8, RZ, RZ, -0x1 ;  /* 0xffffffffff087424 */ /* 0x000fe200078e00ff */
[----:B------:R-:W-:-:S02]  /*5f70*/  ISETP.LT.U32.AND P1, PT, R3, 0xb, P1 ;  /* 0x0000000b0300780c */ /* 0x000fc40000f21070 */
[----:B------:R-:W-:Y:S01]  /*5f80*/  PRMT R13, RZ, 0x7610, R13 ;  /* 0x00007610ff0d7816 */ /* 0x000fe2000000000d */
[----:B------:R-:W0:Y:S01]  /*5f90*/  @P3 S2R R5, SR_CgaCtaId ;  /* 0x0000000000053919 */ /* 0x000e220000008800 */
[----:B------:R-:W-:-:S04]  /*5fa0*/  @P3 MOV R4, 0x400 ;  /* 0x0000040000043802 */ /* 0x000fc80000000f00 */
[----:B0-----:R-:W-:Y:S01]  /*5fb0*/  @P3 LEA R6, R5, R4, 0x18 ;  /* 0x0000000405063211 */ /* 0x001fe200078ec0ff */
[----:B------:R-:W-:-:S03]  /*5fc0*/  IMAD.WIDE.U32 R4, R12, -0x45d1745d, RZ ;  /* 0xba2e8ba30c047825 */ /* 0x000fc600078e00ff */
[----:B------:R0:W-:Y:S01]  /*5fd0*/  @P3 SYNCS.ARRIVE.TRANS64.A1T0 RZ, [R6+URZ+0xc8], RZ ;  /* 0x0000c8ff06ff39a7 */ /* 0x0001e2000810003f */
[----:B------:R-:W-:Y:S02]  /*5fe0*/  ISETP.GE.U32.AND P3, PT, R3, 0xb, PT ;  /* 0x0000000b0300780c */ /* 0x000fe40003f66070 */
[----:B------:R-:W-:Y:S02]  /*5ff0*/  SHF.R.U32.HI R7, RZ, 0x3, R5 ;  /* 0x00000003ff077819 */ /* 0x000fe40000011605 */
[----:B------:R-:W-:Y:S02]  /*6000*/  SEL R5, RZ, 0x1, !P1 ;  /* 0x00000001ff057807 */ /* 0x000fe40004800000 */
[----:B------:R-:W-:Y:S01]  /*6010*/  ISETP.GE.U32.AND P1, PT, R16, UR4, PT ;  /* 0x0000000410007c0c */ /* 0x000fe2000bf26070 */
[----:B------:R-:W-:Y:S01]  /*6020*/  IMAD R12, R7, -0xb, R12 ;  /* 0xfffffff5070c7824 */ /* 0x000fe200078e020c */
[----:B------:R-:W-:Y:S02]  /*6030*/  LOP3.LUT R0, R0, R5, RZ, 0x3c, !PT ;  /* 0x0000000500007212 */ /* 0x000fe400078e3cff */
[----:B------:R-:W-:-:S02]  /*6040*/  ISETP.GE.U32.AND.EX P1, PT, R17, UR5, PT, P1 ;  /* 0x0000000511007c0c */ /* 0x000fc4000bf26110 */
[----:B------:R-:W-:Y:S02]  /*6050*/  PRMT R4, RZ, 0x7610, R4 ;  /* 0x00007610ff047816 */ /* 0x000fe40000000004 */
[----:B------:R-:W-:-:S09]  /*6060*/  @P3 LOP3.LUT R0, R0, 0x1, R7, 0x78, !PT ;  /* 0x0000000100003812 */ /* 0x000fd200078e7807 */
[----:B0-----:R-:W-:Y:S05]  /*6070*/  @P1 BRA `(.L_x_144) ;  /* 0x00000004004c1947 */ /* 0x001fea0003800000 */
[----:B------:R-:W-:Y:S01]  /*6080*/  ULDC.64 UR4, c[0x0][0x628] ;  /* 0x00018a0000047ab9 */ /* 0x000fe20000000a00 */
[----:B------:R-:W0:Y:S01]  /*6090*/  S2R R15, SR_CTAID.X ;  /* 0x00000000000f7919 */ /* 0x000e220000002500 */
[----:B------:R-:W-:Y:S01]  /*60a0*/  ISETP.NE.U32.AND P1, PT, RZ, UR4, PT ;  /* 0x00000004ff007c0c */ /* 0x000fe2000bf25070 */
[----:B------:R-:W-:Y:S01]  /*60b0*/  ULDC UR7, c[0x0][0x630] ;  /* 0x00018c0000077ab9 */ /* 0x000fe20000000800 */
[----:B------:R-:W-:Y:S01]  /*60c0*/  IMAD.MOV.U32 R4, RZ, RZ, R16 ;  /* 0x000000ffff047224 */ /* 0x000fe200078e0010 */
[----:B------:R-:W1:Y:S01]  /*60d0*/  S2R R14, SR_CTAID.Y ;  /* 0x00000000000e7919 */ /* 0x000e620000002600 */
[----:B------:R-:W-:Y:S01]  /*60e0*/  ISETP.NE.AND.EX P1, PT, RZ, UR5, PT, P1 ;  /* 0x00000005ff007c0c */ /* 0x000fe2000bf25310 */
[----:B------:R-:W-:-:S12]  /*60f0*/  IMAD.MOV.U32 R5, RZ, RZ, R17 ;  /* 0x000000ffff057224 */ /* 0x000fd800078e0011 */
[----:B------:R-:W-:Y:S05]  /*6100*/  @!P1 BRA `(.L_x_145) ;  /* 0x0000000000289947 */ /* 0x000fea0003800000 */
[----:B------:R-:W-:Y:S02]  /*6110*/  ULDC UR6, c[0x0][0x634] ;  /* 0x00018d0000067ab9 */ /* 0x000fe40000000800 */
[----:B------:R-:W-:-:S05]  /*6120*/  IADD3 R9, P1, R16, UR6, RZ ;  /* 0x0000000610097c10 */ /* 0x000fca000ff3e0ff */
[----:B------:R-:W-:-:S04]  /*6130*/  IMAD.X R19, RZ, RZ, R17, P1 ;  /* 0x000000ffff137224 */ /* 0x000fc800008e0611 */
[----:B------:R-:W-:-:S04]  /*6140*/  IMAD.WIDE.U32 R6, R19, UR4, RZ ;  /* 0x0000000413067c25 */ /* 0x000fc8000f8e00ff */
[----:B------:R-:W-:-:S04]  /*6150*/  IMAD.WIDE.U32 R6, P1, R9, UR5, R6 ;  /* 0x0000000509067c25 */ /* 0x000fc8000f820006 */
[----:B------:R-:W-:-:S04]  /*6160*/  IMAD.WIDE.U32 R8, R9, UR4, RZ ;  /* 0x0000000409087c25 */ /* 0x000fc8000f8e00ff */
[----:B------:R-:W-:Y:S01]  /*6170*/  IMAD.X R5, RZ, RZ, RZ, P1 ;  /* 0x000000ffff057224 */ /* 0x000fe200008e06ff */
[----:B------:R-:W-:Y:S01]  /*6180*/  IADD3 RZ, P1, R9, R6, RZ ;  /* 0x0000000609ff7210 */ /* 0x000fe20007f3e0ff */
[----:B------:R-:W-:-:S04]  /*6190*/  IMAD.MOV.U32 R4, RZ, RZ, R7 ;  /* 0x000000ffff047224 */ /* 0x000fc800078e0007 */
[----:B------:R-:W-:-:S08]  /*61a0*/  IMAD.WIDE.U32.X R4, R19, UR5, R4, P1 ;  /* 0x0000000513047c25 */ /* 0x000fd000088e0404 */
.L_x_145:
[--C-:B------:R-:W-:Y:S01]  /*61b0*/  SHF.R.U64 R8, R4, UR7, R5.reuse ;  /* 0x0000000704087c19 */ /* 0x100fe20008001205 */
[----:B------:R-:W-:Y:S01]  /*61c0*/  ULDC.64 UR4, c[0x0][0x620] ;  /* 0x0001880000047ab9 */ /* 0x000fe20000000a00 */
[----:B------:R-:W-:Y:S01]  /*61d0*/  SHF.R.U32.HI R4, RZ, UR7, R5 ;  /* 0x00000007ff047c19 */ /* 0x000fe20008011605 */
[----:B------:R-:W2:Y:S01]  /*61e0*/  LDC R24, c[0x0][0x144] ;  /* 0x00005100ff187b82 */ /* 0x000ea20000000800 */
[----:B------:R-:W-:Y:S01]  /*61f0*/  IADD3 R7, P1, RZ, -R8, RZ ;  /* 0x80000008ff077210 */ /* 0x000fe20007f3e0ff */
[----:B------:R-:W-:Y:S01]  /*6200*/  ULDC.64 UR8, c[0x0][0x640] ;  /* 0x0001900000087ab9 */ /* 0x000fe20000000a00 */
[----:B0-----:R-:W-:Y:S01]  /*6210*/  I2FP.F32.U32 R9, R15 ;  /* 0x0000000f00097245 */ /* 0x001fe20000201000 */
[----:B------:R-:W-:Y:S02]  /*6220*/  ULDC UR6, c[0x0][0x608] ;  /* 0x0001820000067ab9 */ /* 0x000fe40000000800 */
[----:B------:R-:W-:Y:S01]  /*6230*/  IMAD.X R4, RZ, RZ, ~R4, P1 ;  /* 0x000000ffff047224 */ /* 0x000fe200008e0e04 */
[----:B------:R-:W-:Y:S01]  /*6240*/  ISETP.NE.U32.AND P1, PT, RZ, UR8, PT ;  /* 0x00000008ff007c0c */ /* 0x000fe2000bf25070 */
[----:B------:R-:W0:Y:S02]  /*6250*/  LDC R21, c[0x0][0x148] ;  /* 0x00005200ff157b82 */ /* 0x000e240000000800 */
[----:B------:R-:W-:Y:S01]  /*6260*/  IMAD R6, R4, UR4, RZ ;  /* 0x0000000404067c24 */ /* 0x000fe2000f8e02ff */
[----:B------:R-:W-:Y:S01]  /*6270*/  ISETP.NE.AND.EX P1, PT, RZ, UR9, PT, P1 ;  /* 0x00000009ff007c0c */ /* 0x000fe2000bf25310 */
[----:B------:R-:W-:Y:S01]  /*6280*/  IMAD.WIDE.U32 R4, R7, UR4, R16 ;  /* 0x0000000407047c25 */ /* 0x000fe2000f8e0010 */
[----:B------:R-:W-:-:S03]  /*6290*/  ULDC UR4, c[0x0][0x150] ;  /* 0x0000540000047ab9 */ /* 0x000fc60000000800 */
[----:B------:R-:W-:Y:S02]  /*62a0*/  IMAD R7, R7, UR5, R6 ;  /* 0x0000000507077c24 */ /* 0x000fe4000f8e0206 */
[----:B------:R-:W-:Y:S01]  /*62b0*/  FMUL R6, R9, UR4 ;  /* 0x0000000409067c20 */ /* 0x000fe20008400000 */
[----:B------:R-:W-:Y:S01]  /*62c0*/  ULDC UR4, c[0x0][0x618] ;  /* 0x0001860000047ab9 */ /* 0x000fe20000000800 */
[----:B------:R-:W-:Y:S01]  /*62d0*/  ULDC UR5, c[0x0][0x154] ;  /* 0x0000550000057ab9 */ /* 0x000fe20000000800 */
[----:B------:R-:W-:-:S03]  /*62e0*/  IMAD.IADD R5, R5, 0x1, R7 ;  /* 0x0000000105057824 */ /* 0x000fc600078e0207 */
[----:B------:R-:W3:Y:S02]  /*62f0*/  F2I.U32.TRUNC.NTZ R6, R6 ;  /* 0x0000000600067305 */ /* 0x000ee4000020f000 */
[----:B------:R-:W-:Y:S02]  /*6300*/  SHF.R.U64 R9, R4, UR4, R5 ;  /* 0x0000000404097c19 */ /* 0x000fe40008001205 */
[----:B-1----:R-:W-:-:S05]  /*6310*/  I2FP.F32.U32 R4, R14 ;  /* 0x0000000e00047245 */ /* 0x002fca0000201000 */
[----:B------:R-:W-:Y:S01]  /*6320*/  FMUL R22, R4, UR5 ;  /* 0x0000000504167c20 */ /* 0x000fe20008400000 */
[----:B------:R-:W-:Y:S01]  /*6330*/  SHF.R.U32.HI R4, RZ, UR4, R5 ;  /* 0x00000004ff047c19 */ /* 0x000fe20008011605 */
[----:B------:R-:W-:-:S03]  /*6340*/  ULDC UR4, c[0x0][0x658] ;  /* 0x0001960000047ab9 */ /* 0x000fc60000000800 */
[--C-:B------:R-:W-:Y:S01]  /*6350*/  SHF.R.U64 R20, R9, UR6, R4.reuse ;  /* 0x0000000609147c19 */ /* 0x100fe20008001204 */
[----:B------:R-:W1:Y:S01]  /*6360*/  F2I.U32.TRUNC.NTZ R22, R22 ;  /* 0x0000001600167305 */ /* 0x000e62000020f000 */
[----:B------:R-:W-:Y:S01]  /*6370*/  SHF.R.U32.HI R5, RZ, UR6, R4 ;  /* 0x00000006ff057c19 */ /* 0x000fe20008011604 */
[----:B---3--:R-:W-:-:S03]  /*6380*/  IMAD.MOV R6, RZ, RZ, -R6 ;  /* 0x000000ffff067224 */ /* 0x008fc600078e0a06 */
[----:B------:R-:W-:Y:S01]  /*6390*/  SHF.R.U64 R19, R20, UR4, R5 ;  /* 0x0000000414137c19 */ /* 0x000fe20008001205 */
[----:B--2---:R-:W-:Y:S01]  /*63a0*/  IMAD R15, R24, R6, R15 ;  /* 0x00000006180f7224 */ /* 0x004fe200078e020f */
[----:B------:R-:W-:-:S03]  /*63b0*/  SHF.R.U32.HI R23, RZ, UR4, R5 ;  /* 0x00000004ff177c19 */ /* 0x000fc60008011605 */
[----:B------:R-:W-:Y:S02]  /*63c0*/  IMAD.MOV.U32 R4, RZ, RZ, R19 ;  /* 0x000000ffff047224 */ /* 0x000fe400078e0013 */
[----:B------:R-:W-:Y:S01]  /*63d0*/  IMAD.MOV.U32 R5, RZ, RZ, R23 ;  /* 0x000000ffff057224 */ /* 0x000fe200078e0017 */
[----:B-1----:R-:W-:Y:S06]  /*63e0*/  @!P1 BRA `(.L_x_146) ;  /* 0x0000000000289947 */ /* 0x002fec0003800000 */
[----:B------:R-:W-:Y:S02]  /*63f0*/  ULDC UR4, c[0x0][0x64c] ;  /* 0x0001930000047ab9 */ /* 0x000fe40000000800 */
[----:B------:R-:W-:-:S05]  /*6400*/  IADD3 R5, P1, R19, UR4, RZ ;  /* 0x0000000413057c10 */ /* 0x000fca000ff3e0ff */
[----:B------:R-:W-:-:S04]  /*6410*/  IMAD.X R23, RZ, RZ, R23, P1 ;  /* 0x000000ffff177224 */ /* 0x000fc800008e0617 */
[----:B------:R-:W-:-:S04]  /*6420*/  IMAD.WIDE.U32 R6, R23, UR8, RZ ;  /* 0x0000000817067c25 */ /* 0x000fc8000f8e00ff */
[----:B------:R-:W-:-:S04]  /*6430*/  IMAD.WIDE.U32 R6, P1, R5, UR9, R6 ;  /* 0x0000000905067c25 */ /* 0x000fc8000f820006 */
[----:B------:R-:W-:-:S04]  /*6440*/  IMAD.WIDE.U32 R4, R5, UR8, RZ ;  /* 0x0000000805047c25 */ /* 0x000fc8000f8e00ff */
[----:B------:R-:W-:Y:S01]  /*6450*/  IMAD.MOV.U32 R4, RZ, RZ, R7 ;  /* 0x000000ffff047224 */ /* 0x000fe200078e0007 */
[----:B------:R-:W-:Y:S01]  /*6460*/  IADD3 RZ, P3, R5, R6, RZ ;  /* 0x0000000605ff7210 */ /* 0x000fe20007f7e0ff */
[----:B------:R-:W-:-:S04]  /*6470*/  IMAD.X R5, RZ, RZ, RZ, P1 ;  /* 0x000000ffff057224 */ /* 0x000fc800008e06ff */
[----:B------:R-:W-:-:S08]  /*6480*/  IMAD.WIDE.U32.X R4, R23, UR9, R4, P3 ;  /* 0x0000000917047c25 */ /* 0x000fd000098e0404 */
.L_x_146:
[----:B------:R-:W-:Y:S01]  /*6490*/  ISETP.NE.AND P1, PT, R2, 0x1, PT ;  /* 0x000000010200780c */ /* 0x000fe20003f25270 */
[----:B------:R-:W-:Y:S01]  /*64a0*/  ULDC UR4, c[0x0][0x648] ;  /* 0x0001920000047ab9 */ /* 0x000fe20000000800 */
[----:B------:R-:W-:Y:S01]  /*64b0*/  LOP3.LUT R20, R20, UR16, RZ, 0xc0, !PT ;  /* 0x0000001014147c12 */ /* 0x000fe2000f8ec0ff */
[----:B------:R-:W-:Y:S01]  /*64c0*/  IMAD.MOV R22, RZ, RZ, -R22 ;  /* 0x000000ffff167224 */ /* 0x000fe200078e0a16 */
[----:B------:R-:W-:Y:S01]  /*64d0*/  SHF.R.U64 R5, R4, UR4, R5 ;  /* 0x0000000404057c19 */ /* 0x000fe20008001205 */
[----:B------:R-:W-:Y:S01]  /*64e0*/  ULDC UR4, c[0x0][0x638] ;  /* 0x00018e0000047ab9 */ /* 0x000fe20000000800 */
[----:B------:R-:W-:Y:S01]  /*64f0*/  LOP3.LUT R6, R9, UR15, RZ, 0xc0, !PT ;  /* 0x0000000f09067c12 */ /* 0x000fe2000f8ec0ff */
[----:B------:R-:W-:Y:S02]  /*6500*/  ULDC UR5, c[0x0][0x610] ;  /* 0x0001840000057ab9 */ /* 0x000fe40000000800 */
[----:B------:R-:W-:Y:S02]  /*6510*/  IMAD.MOV R4, RZ, RZ, -R5 ;  /* 0x000000ffff047224 */ /* 0x000fe400078e0a05 */
[----:B------:R-:W-:-:S02]  /*6520*/  IMAD R20, R5, UR17, R20 ;  /* 0x0000001105147c24 */ /* 0x000fc4000f8e0214 */
[----:B0-----:R-:W-:Y:S02]  /*6530*/  @P1 IMAD R15, R21, R22, R14 ;  /* 0x00000016150f1224 */ /* 0x001fe400078e020e */
[----:B------:R-:W-:Y:S01]  /*6540*/  IMAD R19, R4, UR4, R19 ;  /* 0x0000000404137c24 */ /* 0x000fe2000f8e0213 */
[----:B------:R-:W-:Y:S01]  /*6550*/  ULDC UR4, c[0x0][0x600] ;  /* 0x0001800000047ab9 */ /* 0x000fe20000000800 */
[----:B------:R-:W-:Y:S02]  /*6560*/  IMAD R15, R20, UR5, R15 ;  /* 0x00000005140f7c24 */ /* 0x000fe4000f8e020f */
[----:B------:R-:W-:Y:S02]  /*6570*/  IMAD R6, R19, UR4, R6 ;  /* 0x0000000413067c24 */ /* 0x000fe4000f8e0206 */
[----:B------:R-:W-:-:S03]  /*6580*/  IMAD.MOV.U32 R4, RZ, RZ, 0x1 ;  /* 0x00000001ff047424 */ /* 0x000fc600078e00ff */
[----:B------:R-:W-:Y:S02]  /*6590*/  SEL R20, R6, R15, !P1 ;  /* 0x0000000f06147207 */ /* 0x000fe40004800000 */
[----:B------:R-:W-:-:S07]  /*65a0*/  SEL R19, R15, R6, !P1 ;  /* 0x000000060f137207 */ /* 0x000fce0004800000 */
.L_x_144:
[----:B------:R-:W-:Y:S05]  /*65b0*/  BSYNC B1 ;  /* 0x0000000000017941 */ /* 0x000fea0003800000 */
.L_x_143:
[----:B------:R-:W-:-:S13]  /*65c0*/  LOP3.LUT P1, RZ, R4, 0xff, RZ, 0xc0, !PT ;  /* 0x000000ff04ff7812 */ /* 0x000fda000782c0ff */
[----:B------:R-:W-:Y:S05]  /*65d0*/  @P1 BRA `(.L_x_147) ;  /* 0xfffffff4004c1947 */ /* 0x000fea000383ffff */
[----:B------:R-:W-:Y:S05]  /*65e0*/  BSYNC B0 ;  /* 0x0000000000007941 */ /* 0x000fea0003800000 */
.L_x_135:
[----:B------:R-:W-:-:S03]  /*65f0*/  UMOV UR4, 0xffffffff ;  /* 0xffffffff00047882 */ /* 0x000fc60000000000 */
[----:B------:R-:W-:Y:S05]  /*6600*/  BRA.DIV UR4, `(.L_x_148) ;  /* 0x0000000a04107947 */ /* 0x000fea000b800000 */
[----:B------:R-:W-:-:S13]  /*6610*/  ELECT P6, URZ, PT ;  /* 0x00000000003f782f */ /* 0x000fda00038c0000 */
.L_x_169:
[----:B------:R-:W-:Y:S04]  /*6620*/  BSSY B0, `(.L_x_149) ;  /* 0x000006a000007945 */ /* 0x000fe80003800000 */
[----:B------:R-:W-:Y:S05]  /*6630*/  @!P6 BRA `(.L_x_150) ;  /* 0x0000000400a0e947 */ /* 0x000fea0003800000 */
[----:B------:R-:W-:-:S04]  /*6640*/  LOP3.LUT R18, R18, 0x2, RZ, 0xfc, !PT ;  /* 0x0000000212127812 */ /* 0x000fc800078efcff */
[----:B------:R-:W-:-:S13]  /*6650*/  ISETP.NE.AND P0, PT, R18, 0x3, PT ;  /* 0x000000031200780c */ /* 0x000fda0003f05270 */
[----:B------:R-:W-:Y:S05]  /*6660*/  @!P0 BRA `(.L_x_151) ;  /* 0x0000000000048947 */ /* 0x000fea0003800000 */
[----:B------:R-:W-:Y:S01]  /*6670*/  BPT.TRAP 0x1 ;  /* 0x000000040000795c */ /* 0x000fe20000300000 */
.L_x_151:
[----:B------:R-:W0:Y:S01]  /*6680*/  S2R R3, SR_CgaCtaId ;  /* 0x0000000000037919 */ /* 0x000e220000008800 */
[----:B------:R-:W-:-:S04]  /*6690*/  MOV R2, 0x400 ;  /* 0x0000040000027802 */ /* 0x000fc80000000f00 */
[----:B0-----:R-:W-:Y:S02]  /*66a0*/  LEA R3, R3, R2, 0x18 ;  /* 0x0000000203037211 */ /* 0x001fe400078ec0ff */
[----:B------:R-:W-:-:S03]  /*66b0*/  SHF.L.U32 R2, R0, 0x1f, RZ ;  /* 0x0000001f00027819 */ /* 0x000fc600000006ff */
[----:B------:R-:W-:-:S04]  /*66c0*/  VIADD R3, R3, 0x58 ;  /* 0x0000005803037836 */ /* 0x000fc80000000000 */
[C---:B------:R-:W-:Y:S02]  /*66d0*/  IMAD R7, R12.reuse, 0x8, R3 ;  /* 0x000000080c077824 */ /* 0x040fe400078e0203 */
[----:B------:R-:W-:Y:S02]  /*66e0*/  VIADD R12, R12, 0x1 ;  /* 0x000000010c0c7836 */ /* 0x000fe40000000000 */
[----:B------:R-:W0:Y:S03]  /*66f0*/  SYNCS.PHASECHK.TRANS64.TRYWAIT P0, [R7+URZ], R2 ;  /* 0x00000002070075a7 */ /* 0x000e26000800017f */
[----:B------:R-:W-:-:S04]  /*6700*/  ISETP.NE.AND P1, PT, R12, 0xb, PT ;  /* 0x0000000b0c00780c */ /* 0x000fc80003f25270 */
[----:B------:R-:W-:Y:S02]  /*6710*/  SEL R5, RZ, 0x1, P1 ;  /* 0x00000001ff057807 */ /* 0x000fe40000800000 */
[----:B------:R-:W-:Y:S02]  /*6720*/  SEL R12, R12, RZ, P1 ;  /* 0x000000ff0c0c7207 */ /* 0x000fe40000800000 */
[----:B------:R-:W-:-:S03]  /*6730*/  LOP3.LUT R5, R0, R5, RZ, 0x3c, !PT ;  /* 0x0000000500057212 */ /* 0x000fc600078e3cff */
[----:B------:R-:W-:Y:S01]  /*6740*/  IMAD R9, R12, 0x8, R3 ;  /* 0x000000080c097824 */ /* 0x000fe200078e0203 */
[----:B------:R-:W-:Y:S01]  /*6750*/  SHF.L.U32 R4, R5, 0x1f, RZ ;  /* 0x0000001f05047819 */ /* 0x000fe200000006ff */
[----:B0-----:R-:W-:Y:S06]  /*6760*/  @!P0 BRA `(.L_x_152) ;  /* 0x0000000400d88947 */ /* 0x001fec0003800000 */
.L_x_170:
[----:B------:R-:W1:Y:S01]  /*6770*/  SYNCS.PHASECHK.TRANS64.TRYWAIT P0, [R9+URZ], R4 ;  /* 0x00000004090075a7 */ /* 0x000e62000800017f */
[----:B------:R-:W-:-:S05]  /*6780*/  VIADD R0, R12, 0x1 ;  /* 0x000000010c007836 */ /* 0x000fca0000000000 */
[----:B------:R-:W-:-:S04]  /*6790*/  ISETP.NE.AND P1, PT, R0, 0xb, PT ;  /* 0x0000000b0000780c */ /* 0x000fc80003f25270 */
[----:B0-----:R-:W-:Y:S02]  /*67a0*/  SEL R2, RZ, 0x1, P1 ;  /* 0x00000001ff027807 */ /* 0x001fe40000800000 */
[----:B------:R-:W-:Y:S02]  /*67b0*/  SEL R0, R0, RZ, P1 ;  /* 0x000000ff00007207 */ /* 0x000fe40000800000 */
[----:B------:R-:W-:-:S03]  /*67c0*/  LOP3.LUT R7, R5, R2, RZ, 0x3c, !PT ;  /* 0x0000000205077212 */ /* 0x000fc600078e3cff */
[----:B------:R-:W-:Y:S01]  /*67d0*/  IMAD R6, R0, 0x8, R3 ;  /* 0x0000000800067824 */ /* 0x000fe200078e0203 */
[----:B------:R-:W-:Y:S01]  /*67e0*/  SHF.L.U32 R5, R7, 0x1f, RZ ;  /* 0x0000001f07057819 */ /* 0x000fe200000006ff */
[----:B-1----:R-:W-:Y:S06]  /*67f0*/  @!P0 BRA `(.L_x_153) ;  /* 0x0000000400c88947 */ /* 0x002fec0003800000 */
.L_x_171:
[----:B------:R-:W1:Y:S01]  /*6800*/  SYNCS.PHASECHK.TRANS64.TRYWAIT P0, [R6+URZ], R5 ;  /* 0x00000005060075a7 */ /* 0x000e62000800017f */
[----:B------:R-:W-:-:S05]  /*6810*/  VIADD R0, R0, 0x1 ;  /* 0x0000000100007836 */ /* 0x000fca0000000000 */
[----:B------:R-:W-:-:S04]  /*6820*/  ISETP.NE.AND P1, PT, R0, 0xb, PT ;  /* 0x0000000b0000780c */ /* 0x000fc80003f25270 */
[----:B------:R-:W-:Y:S02]  /*6830*/  SEL R2, RZ, 0x1, P1 ;  /* 0x00000001ff027807 */ /* 0x000fe40000800000 */
[----:B------:R-:W-:Y:S02]  /*6840*/  SEL R0, R0, RZ, P1 ;  /* 0x000000ff00007207 */ /* 0x000fe40000800000 */
[----:B------:R-:W-:-:S03]  /*6850*/  LOP3.LUT R7, R7, R2, RZ, 0x3c, !PT ;  /* 0x0000000207077212 */ /* 0x000fc600078e3cff */
[----:B0-----:R-:W-:Y:S01]  /*6860*/  IMAD R9, R0, 0x8, R3 ;  /* 0x0000000800097824 */ /* 0x001fe200078e0203 */
[----:B------:R-:W-:Y:S01]  /*6870*/  SHF.L.U32 R4, R7, 0x1f, RZ ;  /* 0x0000001f07047819 */ /* 0x000fe200000006ff */
[----:B-1----:R-:W-:Y:S06]  /*6880*/  @!P0 BRA `(.L_x_154) ;  /* 0x0000000400b88947 */ /* 0x002fec0003800000 */
.L_x_172:
        /* <DEDUP_REMOVED lines=9> */
.L_x_173:
        /* <DEDUP_REMOVED lines=9> */
.L_x_174:
        /* <DEDUP_REMOVED lines=9> */
.L_x_175:
        /* <DEDUP_REMOVED lines=9> */
.L_x_176:
        /* <DEDUP_REMOVED lines=9> */
.L_x_177:
        /* <DEDUP_REMOVED lines=9> */
.L_x_178:
[----:B------:R-:W1:Y:S01]  /*6bf0*/  SYNCS.PHASECHK.TRANS64.TRYWAIT P0, [R9+URZ], R4 ;  /* 0x00000004090075a7 */ /* 0x000e62000800017f */
[----:B------:R-:W-:-:S05]  /*6c00*/  VIADD R0, R0, 0x1 ;  /* 0x0000000100007836 */ /* 0x000fca0000000000 */
[----:B------:R-:W-:-:S04]  /*6c10*/  ISETP.NE.AND P1, PT, R0, 0xb, PT ;  /* 0x0000000b0000780c */ /* 0x000fc80003f25270 */
[----:B------:R-:W-:Y:S02]  /*6c20*/  SEL R2, RZ, 0x1, P1 ;  /* 0x00000001ff027807 */ /* 0x000fe40000800000 */
[----:B------:R-:W-:Y:S02]  /*6c30*/  SEL R0, R0, RZ, P1 ;  /* 0x000000ff00007207 */ /* 0x000fe40000800000 */
[----:B------:R-:W-:Y:S01]  /*6c40*/  LOP3.LUT R2, R7, R2, RZ, 0x3c, !PT ;  /* 0x0000000207027212 */ /* 0x000fe200078e3cff */
[----:B-1----:R-:W-:Y:S06]  /*6c50*/  @!P0 BRA `(.L_x_161) ;  /* 0x0000000400508947 */ /* 0x002fec0003800000 */
.L_x_179:
[----:B------:R-:W-:Y:S01]  /*6c60*/  IMAD R3, R0, 0x8, R3 ;  /* 0x0000000800037824 */ /* 0x000fe200078e0203 */
[----:B------:R-:W-:-:S07]  /*6c70*/  SHF.L.U32 R0, R2, 0x1f, RZ ;  /* 0x0000001f02007819 */ /* 0x000fce00000006ff */
.L_x_162:
[----:B--2---:R2:W3:Y:S02]  /*6c80*/  SYNCS.PHASECHK.TRANS64.TRYWAIT P0, [R3+URZ], R0 ;  /* 0x00000000030075a7 */ /* 0x0044e4000800017f */
[----:B---3--:R-:W-:Y:S05]  /*6c90*/  @!P0 NANOSLEEP.SYNCS 0x989680 ;  /* 0x009896800000895d */ /* 0x008fea0003900000 */
[----:B------:R-:W3:Y:S02]  /*6ca0*/  @!P0 SYNCS.PHASECHK.TRANS64 P0, [R3+URZ], R0 ;  /* 0x00000000030085a7 */ /* 0x000ee4000800007f */
[----:B---3--:R-:W-:Y:S05]  /*6cb0*/  @!P0 BRA `(.L_x_162) ;  /* 0xfffffffc00f08947 */ /* 0x008fea000383ffff */
.L_x_150:
[----:B------:R-:W-:Y:S05]  /*6cc0*/  BSYNC B0 ;  /* 0x0000000000007941 */ /* 0x000fea0003800000 */
.L_x_149:
[----:B------:R-:W-:Y:S05]  /*6cd0*/  EXIT ;  /* 0x000000000000794d */ /* 0x000fea0003800000 */
.L_x_18:
[----:B-1----:R1:W2:Y:S02]  /*6ce0*/  SYNCS.PHASECHK.TRANS64.TRYWAIT P1, [R3+URZ], R0 ;  /* 0x00000000030075a7 */ /* 0x0022a4000802017f */
[----:B--2---:R-:W-:Y:S05]  /*6cf0*/  @!P1 NANOSLEEP.SYNCS 0x989680 ;  /* 0x009896800000995d */ /* 0x004fea0003900000 */
[----:B------:R-:W2:Y:S02]  /*6d00*/  @!P1 SYNCS.PHASECHK.TRANS64 P1, [R3+URZ], R0 ;  /* 0x00000000030095a7 */ /* 0x000ea4000802007f */
[----:B--2---:R-:W-:Y:S05]  /*6d10*/  @!P1 BRA `(.L_x_18) ;  /* 0xfffffffc00f09947 */ /* 0x004fea000383ffff */
[----:B------:R-:W-:Y:S05]  /*6d20*/  BRA `(.L_x_17) ;  /* 0xffffffa800207947 */ /* 0x000fea000383ffff */
.L_x_23:
[----:B-1----:R1:W2:Y:S02]  /*6d30*/  SYNCS.PHASECHK.TRANS64.TRYWAIT P1, [R5+URZ], R4 ;  /* 0x00000004050075a7 */ /* 0x0022a4000802017f */
[----:B--2---:R-:W-:Y:S05]  /*6d40*/  @!P1 NANOSLEEP.SYNCS 0x989680 ;  /* 0x009896800000995d */ /* 0x004fea0003900000 */
[----:B------:R-:W2:Y:S02]  /*6d50*/  @!P1 SYNCS.PHASECHK.TRANS64 P1, [R5+URZ], R4 ;  /* 0x00000004050095a7 */ /* 0x000ea4000802007f */
[----:B--2---:R-:W-:Y:S05]  /*6d60*/  @!P1 BRA `(.L_x_23) ;  /* 0xfffffffc00f09947 */ /* 0x004fea000383ffff */
[----:B------:R-:W-:Y:S05]  /*6d70*/  BRA `(.L_x_22) ;  /* 0xffffffac00b47947 */ /* 0x000fea000383ffff */
.L_x_136:
[----:B------:R-:W-:Y:S01]  /*6d80*/  BSSY B1, `(.L_x_163) ;  /* 0x0000006000017945 */ /* 0x000fe20003800000 */
[----:B------:R-:W-:-:S07]  /*6d90*/  IMAD.MOV.U32 R15, RZ, RZ, -0x1 ;  /* 0xffffffffff0f7424 */ /* 0x000fce00078e00ff */
[----:B------:R-:W-:Y:S05]  /*6da0*/  WARPSYNC.COLLECTIVE R15, `(.L_x_164) ;  /* 0x000000000f0c7348 */ /* 0x000fea0003c00000 */
[----:B------:R-:W-:Y:S02]  /*6db0*/  ELECT P6, UR62, PT ;  /* 0x00000000003e782f */ /* 0x000fe400038c0000 */
[----:B------:R-:W-:Y:S01]  /*6dc0*/  MOV R14, UR62 ;  /* 0x0000003e000e7c02 */ /* 0x000fe20008000f00 */
[----:B------:R-:W-:Y:S10]  /*6dd0*/  ENDCOLLECTIVE ;  /* 0x000000000000791b */ /* 0x000ff40003800000 */
.L_x_164:
[----:B------:R-:W-:Y:S05]  /*6de0*/  BSYNC B1 ;  /* 0x0000000000017941 */ /* 0x000fea0003800000 */
.L_x_163:
[----:B------:R-:W-:Y:S05]  /*6df0*/  BRA `(.L_x_165) ;  /* 0xffffffec00507947 */ /* 0x000fea000383ffff */
.L_x_139:
[----:B0-----:R0:W1:Y:S02]  /*6e00*/  SYNCS.PHASECHK.TRANS64.TRYWAIT P1, [R14+URZ+0x58], R7 ;  /* 0x000058070e0075a7 */ /* 0x001064000802017f */
[----:B-1----:R-:W-:Y:S05]  /*6e10*/  @!P1 NANOSLEEP.SYNCS 0x989680 ;  /* 0x009896800000995d */ /* 0x002fea0003900000 */
[----:B------:R-:W1:Y:S02]  /*6e20*/  @!P1 SYNCS.PHASECHK.TRANS64 P1, [R14+URZ+0x58], R7 ;  /* 0x000058070e0095a7 */ /* 0x000e64000802007f */
[----:B-1----:R-:W-:Y:S05]  /*6e30*/  @!P1 BRA `(.L_x_139) ;  /* 0xfffffffc00f09947 */ /* 0x002fea000383ffff */
[----:B------:R-:W-:Y:S05]  /*6e40*/  BRA `(.L_x_166) ;  /* 0xffffffec00847947 */ /* 0x000fea000383ffff */
.L_x_148:
[----:B------:R-:W-:Y:S01]  /*6e50*/  BSSY B0, `(.L_x_167) ;  /* 0x0000006000007945 */ /* 0x000fe20003800000 */
[----:B------:R-:W-:-:S07]  /*6e60*/  IMAD.MOV.U32 R15, RZ, RZ, -0x1 ;  /* 0xffffffffff0f7424 */ /* 0x000fce00078e00ff */
[----:B------:R-:W-:Y:S05]  /*6e70*/  WARPSYNC.COLLECTIVE R15, `(.L_x_168) ;  /* 0x000000000f0c7348 */ /* 0x000fea0003c00000 */
[----:B------:R-:W-:Y:S02]  /*6e80*/  ELECT P6, UR62, PT ;  /* 0x00000000003e782f */ /* 0x000fe400038c0000 */
[----:B------:R-:W-:Y:S01]  /*6e90*/  MOV R14, UR62 ;  /* 0x0000003e000e7c02 */ /* 0x000fe20008000f00 */
[----:B------:R-:W-:Y:S10]  /*6ea0*/  ENDCOLLECTIVE ;  /* 0x000000000000791b */ /* 0x000ff40003800000 */
.L_x_168:
[----:B------:R-:W-:Y:S05]  /*6eb0*/  BSYNC B0 ;  /* 0x0000000000007941 */ /* 0x000fea0003800000 */
.L_x_167:
[----:B------:R-:W-:Y:S05]  /*6ec0*/  BRA `(.L_x_169) ;  /* 0xfffffff400d47947 */ /* 0x000fea000383ffff */
.L_x_152:
[----:B0-----:R0:W1:Y:S02]  /*6ed0*/  SYNCS.PHASECHK.TRANS64.TRYWAIT P0, [R7+URZ], R2 ;  /* 0x00000002070075a7 */ /* 0x001064000800017f */
[----:B-1----:R-:W-:Y:S05]  /*6ee0*/  @!P0 NANOSLEEP.SYNCS 0x989680 ;  /* 0x009896800000895d */ /* 0x002fea0003900000 */
[----:B------:R-:W1:Y:S02]  /*6ef0*/  @!P0 SYNCS.PHASECHK.TRANS64 P0, [R7+URZ], R2 ;  /* 0x00000002070085a7 */ /* 0x000e64000800007f */
[----:B-1----:R-:W-:Y:S05]  /*6f00*/  @!P0 BRA `(.L_x_152) ;  /* 0xfffffffc00f08947 */ /* 0x002fea000383ffff */
[----:B------:R-:W-:Y:S05]  /*6f10*/  BRA `(.L_x_170) ;  /* 0xfffffff800147947 */ /* 0x000fea000383ffff */
.L_x_153:
[----:B0-----:R0:W1:Y:S02]  /*6f20*/  SYNCS.PHASECHK.TRANS64.TRYWAIT P0, [R9+URZ], R4 ;  /* 0x00000004090075a7 */ /* 0x001064000800017f */
[----:B-1----:R-:W-:Y:S05]  /*6f30*/  @!P0 NANOSLEEP.SYNCS 0x989680 ;  /* 0x009896800000895d */ /* 0x002fea0003900000 */
[----:B------:R-:W1:Y:S02]  /*6f40*/  @!P0 SYNCS.PHASECHK.TRANS64 P0, [R9+URZ], R4 ;  /* 0x00000004090085a7 */ /* 0x000e64000800007f */
[----:B-1----:R-:W-:Y:S05]  /*6f50*/  @!P0 BRA `(.L_x_153) ;  /* 0xfffffffc00f08947 */ /* 0x002fea000383ffff */
[----:B------:R-:W-:Y:S05]  /*6f60*/  BRA `(.L_x_171) ;  /* 0xfffffff800247947 */ /* 0x000fea000383ffff */
.L_x_154:
[----:B0-----:R0:W1:Y:S02]  /*6f70*/  SYNCS.PHASECHK.TRANS64.TRYWAIT P0, [R6+URZ], R5 ;  /* 0x00000005060075a7 */ /* 0x001064000800017f */
[----:B-1----:R-:W-:Y:S05]  /*6f80*/  @!P0 NANOSLEEP.SYNCS 0x989680 ;  /* 0x009896800000895d */ /* 0x002fea0003900000 */
[----:B------:R-:W1:Y:S02]  /*6f90*/  @!P0 SYNCS.PHASECHK.TRANS64 P0, [R6+URZ], R5 ;  /* 0x00000005060085a7 */ /* 0x000e64000800007f */
[----:B-1----:R-:W-:Y:S05]  /*6fa0*/  @!P0 BRA `(.L_x_154) ;  /* 0xfffffffc00f08947 */ /* 0x002fea000383ffff */
[----:B------:R-:W-:Y:S05]  /*6fb0*/  BRA `(.L_x_172) ;  /* 0xfffffff800347947 */ /* 0x000fea000383ffff */
.L_x_155:
[----:B0-----:R0:W1:Y:S02]  /*6fc0*/  SYNCS.PHASECHK.TRANS64.TRYWAIT P0, [R9+URZ], R4 ;  /* 0x00000004090075a7 */ /* 0x001064000800017f */
[----:B-1----:R-:W-:Y:S05]  /*6fd0*/  @!P0 NANOSLEEP.SYNCS 0x989680 ;  /* 0x009896800000895d */ /* 0x002fea0003900000 */
[----:B------:R-:W1:Y:S02]  /*6fe0*/  @!P0 SYNCS.PHASECHK.TRANS64 P0, [R9+URZ], R4 ;  /* 0x00000004090085a7 */ /* 0x000e64000800007f */
[----:B-1----:R-:W-:Y:S05]  /*6ff0*/  @!P0 BRA `(.L_x_155) ;  /* 0xfffffffc00f08947 */ /* 0x002fea000383ffff */
[----:B------:R-:W-:Y:S05]  /*7000*/  BRA `(.L_x_173) ;  /* 0xfffffff800447947 */ /* 0x000fea000383ffff */
.L_x_156:
[----:B0-----:R0:W1:Y:S02]  /*7010*/  SYNCS.PHASECHK.TRANS64.TRYWAIT P0, [R6+URZ], R5 ;  /* 0x00000005060075a7 */ /* 0x001064000800017f */
[----:B-1----:R-:W-:Y:S05]  /*7020*/  @!P0 NANOSLEEP.SYNCS 0x989680 ;  /* 0x009896800000895d */ /* 0x002fea0003900000 */
[----:B------:R-:W1:Y:S02]  /*7030*/  @!P0 SYNCS.PHASECHK.TRANS64 P0, [R6+URZ], R5 ;  /* 0x00000005060085a7 */ /* 0x000e64000800007f */
[----:B-1----:R-:W-:Y:S05]  /*7040*/  @!P0 BRA `(.L_x_156) ;  /* 0xfffffffc00f08947 */ /* 0x002fea000383ffff */
[----:B------:R-:W-:Y:S05]  /*7050*/  BRA `(.L_x_174) ;  /* 0xfffffff800547947 */ /* 0x000fea000383ffff */
.L_x_157:
[----:B0-----:R0:W1:Y:S02]  /*7060*/  SYNCS.PHASECHK.TRANS64.TRYWAIT P0, [R9+URZ], R4 ;  /* 0x00000004090075a7 */ /* 0x001064000800017f */
[----:B-1----:R-:W-:Y:S05]  /*7070*/  @!P0 NANOSLEEP.SYNCS 0x989680 ;  /* 0x009896800000895d */ /* 0x002fea0003900000 */
[----:B------:R-:W1:Y:S02]  /*7080*/  @!P0 SYNCS.PHASECHK.TRANS64 P0, [R9+URZ], R4 ;  /* 0x00000004090085a7 */ /* 0x000e64000800007f */
[----:B-1----:R-:W-:Y:S05]  /*7090*/  @!P0 BRA `(.L_x_157) ;  /* 0xfffffffc00f08947 */ /* 0x002fea000383ffff */
[----:B------:R-:W-:Y:S05]  /*70a0*/  BRA `(.L_x_175) ;  /* 0xfffffff800647947 */ /* 0x000fea000383ffff */
.L_x_158:
[----:B0-----:R0:W1:Y:S02]  /*70b0*/  SYNCS.PHASECHK.TRANS64.TRYWAIT P0, [R6+URZ], R5 ;  /* 0x00000005060075a7 */ /* 0x001064000800017f */
[----:B-1----:R-:W-:Y:S05]  /*70c0*/  @!P0 NANOSLEEP.SYNCS 0x989680 ;  /* 0x009896800000895d */ /* 0x002fea0003900000 */
[----:B------:R-:W1:Y:S02]  /*70d0*/  @!P0 SYNCS.PHASECHK.TRANS64 P0, [R6+URZ], R5 ;  /* 0x00000005060085a7 */ /* 0x000e64000800007f */
[----:B-1----:R-:W-:Y:S05]  /*70e0*/  @!P0 BRA `(.L_x_158) ;  /* 0xfffffffc00f08947 */ /* 0x002fea000383ffff */
[----:B------:R-:W-:Y:S05]  /*70f0*/  BRA `(.L_x_176) ;  /* 0xfffffff800747947 */ /* 0x000fea000383ffff */
.L_x_159:
[----:B0-----:R0:W1:Y:S02]  /*7100*/  SYNCS.PHASECHK.TRANS64.TRYWAIT P0, [R9+URZ], R4 ;  /* 0x00000004090075a7 */ /* 0x001064000800017f */
[----:B-1----:R-:W-:Y:S05]  /*7110*/  @!P0 NANOSLEEP.SYNCS 0x989680 ;  /* 0x009896800000895d */ /* 0x002fea0003900000 */
[----:B------:R-:W1:Y:S02]  /*7120*/  @!P0 SYNCS.PHASECHK.TRANS64 P0, [R9+URZ], R4 ;  /* 0x00000004090085a7 */ /* 0x000e64000800007f */
[----:B-1----:R-:W-:Y:S05]  /*7130*/  @!P0 BRA `(.L_x_159) ;  /* 0xfffffffc00f08947 */ /* 0x002fea000383ffff */
[----:B------:R-:W-:Y:S05]  /*7140*/  BRA `(.L_x_177) ;  /* 0xfffffff800847947 */ /* 0x000fea000383ffff */
.L_x_160:
[----:B0-----:R0:W1:Y:S02]  /*7150*/  SYNCS.PHASECHK.TRANS64.TRYWAIT P0, [R6+URZ], R5 ;  /* 0x00000005060075a7 */ /* 0x001064000800017f */
[----:B-1----:R-:W-:Y:S05]  /*7160*/  @!P0 NANOSLEEP.SYNCS 0x989680 ;  /* 0x009896800000895d */ /* 0x002fea0003900000 */
[----:B------:R-:W1:Y:S02]  /*7170*/  @!P0 SYNCS.PHASECHK.TRANS64 P0, [R6+URZ], R5 ;  /* 0x00000005060085a7 */ /* 0x000e64000800007f */
[----:B-1----:R-:W-:Y:S05]  /*7180*/  @!P0 BRA `(.L_x_160) ;  /* 0xfffffffc00f08947 */ /* 0x002fea000383ffff */
[----:B------:R-:W-:Y:S05]  /*7190*/  BRA `(.L_x_178) ;  /* 0xfffffff800947947 */ /* 0x000fea000383ffff */
.L_x_161:
[----:B-1----:R1:W2:Y:S02]  /*71a0*/  SYNCS.PHASECHK.TRANS64.TRYWAIT P0, [R9+URZ], R4 ;  /* 0x00000004090075a7 */ /* 0x0022a4000800017f */
[----:B--2---:R-:W-:Y:S05]  /*71b0*/  @!P0 NANOSLEEP.SYNCS 0x989680 ;  /* 0x009896800000895d */ /* 0x004fea0003900000 */
[----:B------:R-:W2:Y:S02]  /*71c0*/  @!P0 SYNCS.PHASECHK.TRANS64 P0, [R9+URZ], R4 ;  /* 0x00000004090085a7 */ /* 0x000ea4000800007f */
[----:B--2---:R-:W-:Y:S05]  /*71d0*/  @!P0 BRA `(.L_x_161) ;  /* 0xfffffffc00f08947 */ /* 0x004fea000383ffff */
[----:B------:R-:W-:Y:S05]  /*71e0*/  BRA `(.L_x_179) ;  /* 0xfffffff8009c7947 */ /* 0x000fea000383ffff */
.L_x_180:
[----:B------:R-:W-:-:S00]  /*71f0*/  BRA `(.L_x_180) ;  /* 0xfffffffc00fc7947 */ /* 0x000fc0000383ffff */
[----:B------:R-:W-:-:S00]  /*7200*/  NOP ;  /* 0x0000000000007918 */ /* 0x000fc00000000000 */
[----:B------:R-:W-:-:S00]  /*7210*/  NOP ;  /* 0x0000000000007918 */ /* 0x000fc00000000000 */
[----:B------:R-:W-:-:S00]  /*7220*/  NOP ;  /* 0x0000000000007918 */ /* 0x000fc00000000000 */
[----:B------:R-:W-:-:S00]  /*7230*/  NOP ;  /* 0x0000000000007918 */ /* 0x000fc00000000000 */
[----:B------:R-:W-:-:S00]  /*7240*/  NOP ;  /* 0x0000000000007918 */ /* 0x000fc00000000000 */
[----:B------:R-:W-:-:S00]  /*7250*/  NOP ;  /* 0x0000000000007918 */ /* 0x000fc00000000000 */
[----:B------:R-:W-:-:S00]  /*7260*/  NOP ;  /* 0x0000000000007918 */ /* 0x000fc00000000000 */
[----:B------:R-:W-:-:S00]  /*7270*/  NOP ;  /* 0x0000000000007918 */ /* 0x000fc00000000000 */
.L_x_181:


//--------------------- .nv.global.init           --------------------------
	.section	.nv.global.init,"aw",@progbits
.nv.global.init:
	.type		$str$22,@object
	.size		$str$22,($str$23 - $str$22)
$str$22:
        /*0000*/ 	.byte	0x6b, 0x5f, 0x74, 0x69, 0x6c, 0x65, 0x5f, 0x63, 0x6f, 0x75, 0x6e, 0x74, 0x20, 0x3e, 0x3d, 0x20
        /*0010*/ 	.byte	0x31, 0x00
	.type		$str$23,@object
	.size		$str$23,(__unnamed_1 - $str$23)
$str$23:
        /*0012*/ 	.byte	0x2f, 0x74, 0x6d, 0x70, 0x2f, 0x63, 0x75, 0x74, 0x6c, 0x61, 0x73, 0x73, 0x5f, 0x73, 0x77, 0x65
        /*0022*/ 	.byte	0x65, 0x70, 0x5f, 0x73, 0x72, 0x63, 0x2f, 0x69, 0x6e, 0x63, 0x6c, 0x75, 0x64, 0x65, 0x2f, 0x63
        /*0032*/ 	.byte	0x75, 0x74, 0x6c, 0x61, 0x73, 0x73, 0x2f, 0x67, 0x65, 0x6d, 0x6d, 0x2f, 0x63, 0x6f, 0x6c, 0x6c
        /*0042*/ 	.byte	0x65, 0x63, 0x74, 0x69, 0x76, 0x65, 0x2f, 0x73, 0x6d, 0x39, 0x30, 0x5f, 0x6d, 0x6d, 0x61, 0x5f
        /*0052*/ 	.byte	0x74, 0x6d, 0x61, 0x5f, 0x67, 0x6d, 0x6d, 0x61, 0x5f, 0x73, 0x73, 0x5f, 0x77, 0x61, 0x72, 0x70
        /*0062*/ 	.byte	0x73, 0x70, 0x65, 0x63, 0x69, 0x61, 0x6c, 0x69, 0x7a, 0x65, 0x64, 0x2e, 0x68, 0x70, 0x70, 0x00
	.type		__unnamed_1,@object
	.size		__unnamed_1,(.L_0 - __unnamed_1)
__unnamed_1:
        /*0072*/ 	.byte	0x76, 0x6f, 0x69, 0x64, 0x20, 0x63, 0x75, 0x74, 0x6c, 0x61, 0x73, 0x73, 0x3a, 0x3a, 0x67, 0x65
        /* <DEDUP_REMOVED lines=171> */
        /*0b32*/ 	.byte	0x74, 0x65, 0x3a, 0x3a, 0x69, 0x64, 0x65, 0x6e, 0x74, 0x69, 0x74, 0x79, 0x5d, 0x00
.L_0:


//--------------------- .nv.shared._ZN7cutlass13device_kernelINS_4gemm6kernel13GemmUniversalIN4cute5tupleIJiiiiEEENS1_10collective13CollectiveMmaINS1_34MainloopSm90TmaGmmaWarpSpecializedILi11ENS5_IJNS4_1CILi1EEESB_SB_EEENS1_35KernelTmaWarpSpecializedCooperativeEEENS5_IJNSA_ILi256EEENSA_ILi48EEENSA_ILi64EEEEEEaNS5_IJlSB_lEEEaSJ_NS4_8TiledMMAINS4_8MMA_AtomIJNS4_4SM904GMMA26MMA_64x16x32_S32S8S8_SS_TNEEEENS4_6LayoutINS5_IJNSA_ILi2EEESB_SB_EEENS5_IJSB_NSA_ILi0EEEST_EEEEENS5_IJNS4_10UnderscoreESW_SW_EEEEENS4_13SM90_TMA_LOADENS4_14ComposedLayoutINS4_7SwizzleILi2ELi4ELi3EEENS4_18smem_ptr_flag_bitsILi8EEENSQ_INS5_IJNSA_ILi8EEESH_EEENS5_IJSH_SB_EEEEEEEvNS4_8identityESZ_S19_vS1A_EENS_8epilogue10collective6detail29Sm90TmaWarpSpecializedAdapterINS1D_15DefaultEpilogueIaSJ_SJ_NS1C_6thread17LinearCombinationIaLi1EiiLNS1H_9ScaleType4KindE0ELNS_15FloatRoundStyleE2EaEENS1_15EpilogueDefaultEEEEEvvEEEEvNT_6ParamsE --------------------------
	.section	.nv.shared._ZN7cutlass13device_kernelINS_4gemm6kernel13GemmUniversalIN4cute5tupleIJiiiiEEENS1_10collective13CollectiveMmaINS1_34MainloopSm90TmaGmmaWarpSpecializedILi11ENS5_IJNS4_1CILi1EEESB_SB_EEENS1_35KernelTmaWarpSpecializedCooperativeEEENS5_IJNSA_ILi256EEENSA_ILi48EEENSA_ILi64EEEEEEaNS5_IJlSB_lEEEaSJ_NS4_8TiledMMAINS4_8MMA_AtomIJNS4_4SM904GMMA26MMA_64x16x32_S32S8S8_SS_TNEEEENS4_6LayoutINS5_IJNSA_ILi2EEESB_SB_EEENS5_IJSB_NSA_ILi0EEEST_EEEEENS5_IJNS4_10UnderscoreESW_SW_EEEEENS4_13SM90_TMA_LOADENS4_14ComposedLayoutINS4_7SwizzleILi2ELi4ELi3EEENS4_18smem_ptr_flag_bitsILi8EEENSQ_INS5_IJNSA_ILi8EEESH_EEENS5_IJSH_SB_EEEEEEEvNS4_8identityESZ_S19_vS1A_EENS_8epilogue10collective6detail29Sm90TmaWarpSpecializedAdapterINS1D_15DefaultEpilogueIaSJ_SJ_NS1C_6thread17LinearCombinationIaLi1EiiLNS1H_9ScaleType4KindE0ELNS_15FloatRoundStyleE2EaEENS1_15EpilogueDefaultEEEEEvvEEEEvNT_6ParamsE,"aw",@nobits
	.sectionflags	@""
	.align	16
	.zero		1024


//--------------------- .nv.shared.reserved.0     --------------------------
	.section	.nv.shared.reserved.0,"aw",@nobits
	.weak		__nv_reservedSMEM_offset_0_alias
	.size		__nv_reservedSMEM_offset_0_alias, 0, 0
	.other		__nv_reservedSMEM_offset_0_alias,@"STO_CUDA_RESERVED_SHARED STV_DEFAULT"
__nv_reservedSMEM_offset_0_alias:
	.zero		0


//--------------------- .nv.global                --------------------------
	.section	.nv.global,"aw",@nobits
.nv.global:
	.type		_ZN39_INTERNAL_4c3d5a61_4_k_cu_2a0cf517_86744cute1_E,@object
	.size		_ZN39_INTERNAL_4c3d5a61_4_k_cu_2a0cf517_86744cute1_E,(_ZN39_INTERNAL_4c3d5a61_4_k_cu_2a0cf517_86744cuda3std3__45__cpo6cbeginE - _ZN39_INTERNAL_4c3d5a61_4_k_cu_2a0cf517_86744cute1_E)
_ZN39_INTERNAL_4c3d5a61_4_k_cu_2a0cf517_86744cute1_E:
	.zero		1
	.type		_ZN39_INTERNAL_4c3d5a61_4_k_cu_2a0cf517_86744cuda3std3__45__cpo6cbeginE,@object
	.size		_ZN39_INTERNAL_4c3d5a61_4_k_cu_2a0cf517_86744cuda3std3__45__cpo6cbeginE,(_ZN39_INTERNAL_4c3d5a61_4_k_cu_2a0cf517_86744cuda3std3__48in_placeE - _ZN39_INTERNAL_4c3d5a61_4_k_cu_2a0cf517_86744cuda3std3__45__cpo6cbeginE)
_ZN39_INTERNAL_4c3d5a61_4_k_cu_2a0cf517_86744cuda3std3__45__cpo6cbeginE:
	.zero		1
	.type		_ZN39_INTERNAL_4c3d5a61_4_k_cu_2a0cf517_86744cuda3std3__48in_placeE,@object
	.size		_ZN39_INTERNAL_4c3d5a61_4_k_cu_2a0cf517_86744cuda3std3__48in_placeE,(_ZN39_INTERNAL_4c3d5a61_4_k_cu_2a0cf517_86744cuda3std6ranges3__45__cpo9iter_moveE - _ZN39_INTERNAL_4c3d5a61_4_k_cu_2a0cf517_86744cuda3std3__48in_placeE)
_ZN39_INTERNAL_4c3d5a61_4_k_cu_2a0cf517_86744cuda3std3__48in_placeE:
	.zero		1
	.type		_ZN39_INTERNAL_4c3d5a61_4_k_cu_2a0cf517_86744cuda3std6ranges3__45__cpo9iter_moveE,@object
	.size		_ZN39_INTERNAL_4c3d5a61_4_k_cu_2a0cf517_86744cuda3std6ranges3__45__cpo9iter_moveE,(_ZN39_INTERNAL_4c3d5a61_4_k_cu_2a0cf517_86744cuda3std3__45__cpo5beginE - _ZN39_INTERNAL_4c3d5a61_4_k_cu_2a0cf517_86744cuda3std6ranges3__45__cpo9iter_moveE)
_ZN39_INTERNAL_4c3d5a61_4_k_cu_2a0cf517_86744cuda3std6ranges3__45__cpo9iter_moveE:
	.zero		1
	.type		_ZN39_INTERNAL_4c3d5a61_4_k_cu_2a0cf517_86744cuda3std3__45__cpo5beginE,@object
	.size		_ZN39_INTERNAL_4c3d5a61_4_k_cu_2a0cf517_86744cuda3std3__45__cpo5beginE,(_ZN39_INTERNAL_4c3d5a61_4_k_cu_2a0cf517_86744cuda3std3__441_GLOBAL__N__4c3d5a61_4_k_cu_2a0cf517_86746ignoreE - _ZN39_INTERNAL_4c3d5a61_4_k_cu_2a0cf517_86744cuda3std3__45__cpo5beginE)
_ZN39_INTERNAL_4c3d5a61_4_k_cu_2a0cf517_86744cuda3std3__45__cpo5beginE:
	.zero		1
	.type		_ZN39_INTERNAL_4c3d5a61_4_k_cu_2a0cf517_86744cuda3std3__441_GLOBAL__N__4c3d5a61_4_k_cu_2a0cf517_86746ignoreE,@object
	.size		_ZN39_INTERNAL_4c3d5a61_4_k_cu_2a0cf517_86744cuda3std3__441_GLOBAL__N__4c3d5a61_4_k_cu_2a0cf517_86746ignoreE,(_ZN39_INTERNAL_4c3d5a61_4_k_cu_2a0cf517_86744cute7productE - _ZN39_INTERNAL_4c3d5a61_4_k_cu_2a0cf517_86744cuda3std3__441_GLOBAL__N__4c3d5a61_4_k_cu_2a0cf517_86746ignoreE)
_ZN39_INTERNAL_4c3d5a61_4_k_cu_2a0cf517_86744cuda3std3__441_GLOBAL__N__4c3d5a61_4_k_cu_2a0cf517_86746ignoreE:
	.zero		1
	.type		_ZN39_INTERNAL_4c3d5a61_4_k_cu_2a0cf517_86744cute7productE,@object
	.size		_ZN39_INTERNAL_4c3d5a61_4_k_cu_2a0cf517_86744cute7productE,(_ZN39_INTERNAL_4c3d5a61_4_k_cu_2a0cf517_86744cuda3std3__45__cpo3endE - _ZN39_INTERNAL_4c3d5a61_4_k_cu_2a0cf517_86744cute7productE)
_ZN39_INTERNAL_4c3d5a61_4_k_cu_2a0cf517_86744cute7productE:
	.zero		1
	.type		_ZN39_INTERNAL_4c3d5a61_4_k_cu_2a0cf517_86744cuda3std3__45__cpo3endE,@object
	.size		_ZN39_INTERNAL_4c3d5a61_4_k_cu_2a0cf517_86744cuda3std3__45__cpo3endE,(_ZN39_INTERNAL_4c3d5a61_4_k_cu_2a0cf517_86744cuda3std3__419piecewise_constructE - _ZN39_INTERNAL_4c3d5a61_4_k_cu_2a0cf517_86744cuda3std3__45__cpo3endE)
_ZN39_INTERNAL_4c3d5a61_4_k_cu_2a0cf517_86744cuda3std3__45__cpo3endE:
	.zero		1
	.type		_ZN39_INTERNAL_4c3d5a61_4_k_cu_2a0cf517_86744cuda3std3__419piecewise_constructE,@object
	.size		_ZN39_INTERNAL_4c3d5a61_4_k_cu_2a0cf517_86744cuda3std3__419piecewise_constructE,(_ZN39_INTERNAL_4c3d5a61_4_k_cu_2a0cf517_86744cuda3std3__45__cpo4cendE - _ZN39_INTERNAL_4c3d5a61_4_k_cu_2a0cf517_86744cuda3std3__419piecewise_constructE)
_ZN39_INTERNAL_4c3d5a61_4_k_cu_2a0cf517_86744cuda3std3__419piecewise_constructE:
	.zero		1
	.type		_ZN39_INTERNAL_4c3d5a61_4_k_cu_2a0cf517_86744cuda3std3__45__cpo4cendE,@object
	.size		_ZN39_INTERNAL_4c3d5a61_4_k_cu_2a0cf517_86744cuda3std3__45__cpo4cendE,(_ZN39_INTERNAL_4c3d5a61_4_k_cu_2a0cf517_86744cuda3std6ranges3__45__cpo4swapE - _ZN39_INTERNAL_4c3d5a61_4_k_cu_2a0cf517_86744cuda3std3__45__cpo4cendE)
_ZN39_INTERNAL_4c3d5a61_4_k_cu_2a0cf517_86744cuda3std3__45__cpo4cendE:
	.zero		1
	.type		_ZN39_INTERNAL_4c3d5a61_4_k_cu_2a0cf517_86744cuda3std6ranges3__45__cpo4swapE,@object
	.size		_ZN39_INTERNAL_4c3d5a61_4_k_cu_2a0cf517_86744cuda3std6ranges3__45__cpo4swapE,(.L_8 - _ZN39_INTERNAL_4c3d5a61_4_k_cu_2a0cf517_86744cuda3std6ranges3__45__cpo4swapE)
_ZN39_INTERNAL_4c3d5a61_4_k_cu_2a0cf517_86744cuda3std6ranges3__45__cpo4swapE:
	.zero		1
.L_8:


//--------------------- .nv.constant0._ZN7cutlass13device_kernelINS_4gemm6kernel13GemmUniversalIN4cute5tupleIJiiiiEEENS1_10collective13CollectiveMmaINS1_34MainloopSm90TmaGmmaWarpSpecializedILi11ENS5_IJNS4_1CILi1EEESB_SB_EEENS1_35KernelTmaWarpSpecializedCooperativeEEENS5_IJNSA_ILi256EEENSA_ILi48EEENSA_ILi64EEEEEEaNS5_IJlSB_lEEEaSJ_NS4_8TiledMMAINS4_8MMA_AtomIJNS4_4SM904GMMA26MMA_64x16x32_S32S8S8_SS_TNEEEENS4_6LayoutINS5_IJNSA_ILi2EEESB_SB_EEENS5_IJSB_NSA_ILi0EEEST_EEEEENS5_IJNS4_10UnderscoreESW_SW_EEEEENS4_13SM90_TMA_LOADENS4_14ComposedLayoutINS4_7SwizzleILi2ELi4ELi3EEENS4_18smem_ptr_flag_bitsILi8EEENSQ_INS5_IJNSA_ILi8EEESH_EEENS5_IJSH_SB_EEEEEEEvNS4_8identityESZ_S19_vS1A_EENS_8epilogue10collective6detail29Sm90TmaWarpSpecializedAdapterINS1D_15DefaultEpilogueIaSJ_SJ_NS1C_6thread17LinearCombinationIaLi1EiiLNS1H_9ScaleType4KindE0ELNS_15FloatRoundStyleE2EaEENS1_15EpilogueDefaultEEEEEvvEEEEvNT_6ParamsE --------------------------
	.section	.nv.constant0._ZN7cutlass13device_kernelINS_4gemm6kernel13GemmUniversalIN4cute5tupleIJiiiiEEENS1_10collective13CollectiveMmaINS1_34MainloopSm90TmaGmmaWarpSpecializedILi11ENS5_IJNS4_1CILi1EEESB_SB_EEENS1_35KernelTmaWarpSpecializedCooperativeEEENS5_IJNSA_ILi256EEENSA_ILi48EEENSA_ILi64EEEEEEaNS5_IJlSB_lEEEaSJ_NS4_8TiledMMAINS4_8MMA_AtomIJNS4_4SM904GMMA26MMA_64x16x32_S32S8S8_SS_TNEEEENS4_6LayoutINS5_IJNSA_ILi2EEESB_SB_EEENS5_IJSB_NSA_ILi0EEEST_EEEEENS5_IJNS4_10UnderscoreESW_SW_EEEEENS4_13SM90_TMA_LOADENS4_14ComposedLayoutINS4_7SwizzleILi2ELi4ELi3EEENS4_18smem_ptr_flag_bitsILi8EEENSQ_INS5_IJNSA_ILi8EEESH_EEENS5_IJSH_SB_EEEEEEEvNS4_8identityESZ_S19_vS1A_EENS_8epilogue10collective6detail29Sm90TmaWarpSpecializedAdapterINS1D_15DefaultEpilogueIaSJ_SJ_NS1C_6thread17LinearCombinationIaLi1EiiLNS1H_9ScaleType4KindE0ELNS_15FloatRoundStyleE2EaEENS1_15EpilogueDefaultEEEEEvvEEEEvNT_6ParamsE,"a",@progbits
	.sectionflags	@""
	.align	4
.nv.constant0._ZN7cutlass13device_kernelINS_4gemm6kernel13GemmUniversalIN4cute5tupleIJiiiiEEENS1_10collective13CollectiveMmaINS1_34MainloopSm90TmaGmmaWarpSpecializedILi11ENS5_IJNS4_1CILi1EEESB_SB_EEENS1_35KernelTmaWarpSpecializedCooperativeEEENS5_IJNSA_ILi256EEENSA_ILi48EEENSA_ILi64EEEEEEaNS5_IJlSB_lEEEaSJ_NS4_8TiledMMAINS4_8MMA_AtomIJNS4_4SM904GMMA26MMA_64x16x32_S32S8S8_SS_TNEEEENS4_6LayoutINS5_IJNSA_ILi2EEESB_SB_EEENS5_IJSB_NSA_ILi0EEEST_EEEEENS5_IJNS4_10UnderscoreESW_SW_EEEEENS4_13SM90_TMA_LOADENS4_14ComposedLayoutINS4_7SwizzleILi2ELi4ELi3EEENS4_18smem_ptr_flag_bitsILi8EEENSQ_INS5_IJNSA_ILi8EEESH_EEENS5_IJSH_SB_EEEEEEEvNS4_8identityESZ_S19_vS1A_EENS_8epilogue10collective6detail29Sm90TmaWarpSpecializedAdapterINS1D_15DefaultEpilogueIaSJ_SJ_NS1C_6thread17LinearCombinationIaLi1EiiLNS1H_9ScaleType4KindE0ELNS_15FloatRoundStyleE2EaEENS1_15EpilogueDefaultEEEEEvvEEEEvNT_6ParamsE:
	.zero		1664


//--------------------- SYMBOLS --------------------------

	.type		.nv.reservedSmem.offset0,@object
	.size		.nv.reservedSmem.offset0,0x4
	.type		__assertfail,@function
